//
// Generated by NVIDIA NVVM Compiler
//
// Compiler Build ID: CL-36424714
// Cuda compilation tools, release 13.0, V13.0.88
// Based on NVVM 20.0.0
//

.version 9.0
.target sm_100
.address_size 64

	// .globl	_Z22matrix_transpose_naivePKfPfii

.visible .entry _Z22matrix_transpose_naivePKfPfii(
	.param .u64 .ptr .align 1 _Z22matrix_transpose_naivePKfPfii_param_0,
	.param .u64 .ptr .align 1 _Z22matrix_transpose_naivePKfPfii_param_1,
	.param .u32 _Z22matrix_transpose_naivePKfPfii_param_2,
	.param .u32 _Z22matrix_transpose_naivePKfPfii_param_3
)
{
	.reg .pred 	%p<4>;
	.reg .b32 	%r<13>;
	.reg .b32 	%f<2>;
	.reg .b64 	%rd<9>;

	ld.param.u64 	%rd1, [_Z22matrix_transpose_naivePKfPfii_param_0];
	ld.param.u64 	%rd2, [_Z22matrix_transpose_naivePKfPfii_param_1];
	ld.param.u32 	%r3, [_Z22matrix_transpose_naivePKfPfii_param_2];
	ld.param.u32 	%r4, [_Z22matrix_transpose_naivePKfPfii_param_3];
	mov.u32 	%r5, %ctaid.y;
	mov.u32 	%r6, %ntid.y;
	mov.u32 	%r7, %tid.y;
	mad.lo.s32 	%r1, %r5, %r6, %r7;
	mov.u32 	%r8, %ctaid.x;
	mov.u32 	%r9, %ntid.x;
	mov.u32 	%r10, %tid.x;
	mad.lo.s32 	%r2, %r8, %r9, %r10;
	setp.ge.s32 	%p1, %r1, %r3;
	setp.ge.s32 	%p2, %r2, %r4;
	or.pred  	%p3, %p1, %p2;
	@%p3 bra 	$L__BB0_2;
	cvta.to.global.u64 	%rd3, %rd1;
	cvta.to.global.u64 	%rd4, %rd2;
	mad.lo.s32 	%r11, %r4, %r1, %r2;
	mul.wide.s32 	%rd5, %r11, 4;
	add.s64 	%rd6, %rd3, %rd5;
	ld.global.f32 	%f1, [%rd6];
	mad.lo.s32 	%r12, %r3, %r2, %r1;
	mul.wide.s32 	%rd7, %r12, 4;
	add.s64 	%rd8, %rd4, %rd7;
	st.global.f32 	[%rd8], %f1;
$L__BB0_2:
	ret;

}
	// .globl	_Z17divide_sqrt_naivePKfPfiif
.visible .entry _Z17divide_sqrt_naivePKfPfiif(
	.param .u64 .ptr .align 1 _Z17divide_sqrt_naivePKfPfiif_param_0,
	.param .u64 .ptr .align 1 _Z17divide_sqrt_naivePKfPfiif_param_1,
	.param .u32 _Z17divide_sqrt_naivePKfPfiif_param_2,
	.param .u32 _Z17divide_sqrt_naivePKfPfiif_param_3,
	.param .f32 _Z17divide_sqrt_naivePKfPfiif_param_4
)
{
	.reg .pred 	%p<3>;
	.reg .b32 	%r<13>;
	.reg .b32 	%f<4>;
	.reg .b64 	%rd<8>;

	ld.param.u64 	%rd3, [_Z17divide_sqrt_naivePKfPfiif_param_0];
	ld.param.u64 	%rd4, [_Z17divide_sqrt_naivePKfPfiif_param_1];
	ld.param.u32 	%r7, [_Z17divide_sqrt_naivePKfPfiif_param_2];
	ld.param.u32 	%r8, [_Z17divide_sqrt_naivePKfPfiif_param_3];
	ld.param.f32 	%f1, [_Z17divide_sqrt_naivePKfPfiif_param_4];
	mov.u32 	%r9, %ctaid.x;
	mov.u32 	%r1, %ntid.x;
	mov.u32 	%r10, %tid.x;
	mad.lo.s32 	%r12, %r9, %r1, %r10;
	mul.lo.s32 	%r3, %r8, %r7;
	setp.ge.s32 	%p1, %r12, %r3;
	@%p1 bra 	$L__BB1_3;
	mov.u32 	%r11, %nctaid.x;
	mul.lo.s32 	%r4, %r1, %r11;
	cvta.to.global.u64 	%rd1, %rd3;
	cvta.to.global.u64 	%rd2, %rd4;
$L__BB1_2:
	mul.wide.s32 	%rd5, %r12, 4;
	add.s64 	%rd6, %rd1, %rd5;
	ld.global.f32 	%f2, [%rd6];
	mul.f32 	%f3, %f1, %f2;
	add.s64 	%rd7, %rd2, %rd5;
	st.global.f32 	[%rd7], %f3;
	add.s32 	%r12, %r12, %r4;
	setp.lt.s32 	%p2, %r12, %r3;
	@%p2 bra 	$L__BB1_2;
$L__BB1_3:
	ret;

}
	// .globl	_Z27matrix_multiplication_naivePKfS0_Pfiii
.visible .entry _Z27matrix_multiplication_naivePKfS0_Pfiii(
	.param .u64 .ptr .align 1 _Z27matrix_multiplication_naivePKfS0_Pfiii_param_0,
	.param .u64 .ptr .align 1 _Z27matrix_multiplication_naivePKfS0_Pfiii_param_1,
	.param .u64 .ptr .align 1 _Z27matrix_multiplication_naivePKfS0_Pfiii_param_2,
	.param .u32 _Z27matrix_multiplication_naivePKfS0_Pfiii_param_3,
	.param .u32 _Z27matrix_multiplication_naivePKfS0_Pfiii_param_4,
	.param .u32 _Z27matrix_multiplication_naivePKfS0_Pfiii_param_5
)
{
	.reg .pred 	%p<13>;
	.reg .b32 	%r<41>;
	.reg .b32 	%f<68>;
	.reg .b64 	%rd<53>;

	ld.param.u64 	%rd7, [_Z27matrix_multiplication_naivePKfS0_Pfiii_param_0];
	ld.param.u64 	%rd8, [_Z27matrix_multiplication_naivePKfS0_Pfiii_param_1];
	ld.param.u64 	%rd6, [_Z27matrix_multiplication_naivePKfS0_Pfiii_param_2];
	ld.param.u32 	%r20, [_Z27matrix_multiplication_naivePKfS0_Pfiii_param_3];
	ld.param.u32 	%r18, [_Z27matrix_multiplication_naivePKfS0_Pfiii_param_4];
	ld.param.u32 	%r19, [_Z27matrix_multiplication_naivePKfS0_Pfiii_param_5];
	cvta.to.global.u64 	%rd1, %rd8;
	cvta.to.global.u64 	%rd2, %rd7;
	mov.u32 	%r21, %ctaid.y;
	mov.u32 	%r22, %ntid.y;
	mov.u32 	%r23, %tid.y;
	mad.lo.s32 	%r1, %r21, %r22, %r23;
	mov.u32 	%r24, %ctaid.x;
	mov.u32 	%r25, %ntid.x;
	mov.u32 	%r26, %tid.x;
	mad.lo.s32 	%r2, %r24, %r25, %r26;
	setp.ge.s32 	%p1, %r1, %r20;
	setp.ge.s32 	%p2, %r2, %r18;
	or.pred  	%p3, %p1, %p2;
	@%p3 bra 	$L__BB2_14;
	setp.lt.s32 	%p4, %r18, 1;
	mov.f32 	%f67, 0f00000000;
	@%p4 bra 	$L__BB2_13;
	mul.lo.s32 	%r3, %r18, %r1;
	and.b32  	%r4, %r18, 7;
	setp.lt.u32 	%p5, %r18, 8;
	mov.f32 	%f67, 0f00000000;
	mov.b32 	%r39, 0;
	@%p5 bra 	$L__BB2_5;
	and.b32  	%r39, %r18, 2147483640;
	neg.s32 	%r37, %r39;
	shl.b32 	%r7, %r19, 3;
	mul.wide.u32 	%rd9, %r3, 4;
	add.s64 	%rd10, %rd9, %rd2;
	add.s64 	%rd52, %rd10, 16;
	mov.f32 	%f67, 0f00000000;
	mul.wide.s32 	%rd13, %r19, 4;
	mov.u32 	%r36, %r2;
$L__BB2_4:
	.pragma "nounroll";
	ld.global.f32 	%f17, [%rd52+-16];
	mul.wide.s32 	%rd11, %r36, 4;
	add.s64 	%rd12, %rd1, %rd11;
	ld.global.f32 	%f18, [%rd12];
	fma.rn.f32 	%f19, %f17, %f18, %f67;
	ld.global.f32 	%f20, [%rd52+-12];
	add.s64 	%rd14, %rd12, %rd13;
	ld.global.f32 	%f21, [%rd14];
	fma.rn.f32 	%f22, %f20, %f21, %f19;
	ld.global.f32 	%f23, [%rd52+-8];
	add.s64 	%rd15, %rd14, %rd13;
	ld.global.f32 	%f24, [%rd15];
	fma.rn.f32 	%f25, %f23, %f24, %f22;
	ld.global.f32 	%f26, [%rd52+-4];
	add.s64 	%rd16, %rd15, %rd13;
	ld.global.f32 	%f27, [%rd16];
	fma.rn.f32 	%f28, %f26, %f27, %f25;
	ld.global.f32 	%f29, [%rd52];
	add.s64 	%rd17, %rd16, %rd13;
	ld.global.f32 	%f30, [%rd17];
	fma.rn.f32 	%f31, %f29, %f30, %f28;
	ld.global.f32 	%f32, [%rd52+4];
	add.s64 	%rd18, %rd17, %rd13;
	ld.global.f32 	%f33, [%rd18];
	fma.rn.f32 	%f34, %f32, %f33, %f31;
	ld.global.f32 	%f35, [%rd52+8];
	add.s64 	%rd19, %rd18, %rd13;
	ld.global.f32 	%f36, [%rd19];
	fma.rn.f32 	%f37, %f35, %f36, %f34;
	ld.global.f32 	%f38, [%rd52+12];
	add.s64 	%rd20, %rd19, %rd13;
	ld.global.f32 	%f39, [%rd20];
	fma.rn.f32 	%f67, %f38, %f39, %f37;
	add.s32 	%r37, %r37, 8;
	add.s32 	%r36, %r36, %r7;
	add.s64 	%rd52, %rd52, 32;
	setp.ne.s32 	%p6, %r37, 0;
	@%p6 bra 	$L__BB2_4;
$L__BB2_5:
	setp.eq.s32 	%p7, %r4, 0;
	@%p7 bra 	$L__BB2_13;
	and.b32  	%r13, %r18, 3;
	setp.lt.u32 	%p8, %r4, 4;
	@%p8 bra 	$L__BB2_8;
	add.s32 	%r28, %r39, %r3;
	mul.wide.u32 	%rd21, %r28, 4;
	add.s64 	%rd22, %rd2, %rd21;
	ld.global.f32 	%f41, [%rd22];
	mad.lo.s32 	%r29, %r39, %r19, %r2;
	mul.wide.s32 	%rd23, %r29, 4;
	add.s64 	%rd24, %rd1, %rd23;
	ld.global.f32 	%f42, [%rd24];
	fma.rn.f32 	%f43, %f41, %f42, %f67;
	cvt.u64.u32 	%rd25, %r3;
	cvt.u64.u32 	%rd26, %r39;
	add.s64 	%rd27, %rd26, %rd25;
	shl.b64 	%rd28, %rd27, 2;
	add.s64 	%rd29, %rd2, %rd28;
	ld.global.f32 	%f44, [%rd29+4];
	mul.wide.s32 	%rd30, %r19, 4;
	add.s64 	%rd31, %rd24, %rd30;
	ld.global.f32 	%f45, [%rd31];
	fma.rn.f32 	%f46, %f44, %f45, %f43;
	ld.global.f32 	%f47, [%rd29+8];
	add.s64 	%rd32, %rd31, %rd30;
	ld.global.f32 	%f48, [%rd32];
	fma.rn.f32 	%f49, %f47, %f48, %f46;
	ld.global.f32 	%f50, [%rd29+12];
	add.s64 	%rd33, %rd32, %rd30;
	ld.global.f32 	%f51, [%rd33];
	fma.rn.f32 	%f67, %f50, %f51, %f49;
	add.s32 	%r39, %r39, 4;
$L__BB2_8:
	setp.eq.s32 	%p9, %r13, 0;
	@%p9 bra 	$L__BB2_13;
	setp.eq.s32 	%p10, %r13, 1;
	@%p10 bra 	$L__BB2_11;
	add.s32 	%r30, %r39, %r3;
	mul.wide.u32 	%rd34, %r30, 4;
	add.s64 	%rd35, %rd2, %rd34;
	ld.global.f32 	%f53, [%rd35];
	mad.lo.s32 	%r31, %r39, %r19, %r2;
	mul.wide.s32 	%rd36, %r31, 4;
	add.s64 	%rd37, %rd1, %rd36;
	ld.global.f32 	%f54, [%rd37];
	fma.rn.f32 	%f55, %f53, %f54, %f67;
	cvt.u64.u32 	%rd38, %r3;
	cvt.u64.u32 	%rd39, %r39;
	add.s64 	%rd40, %rd39, %rd38;
	shl.b64 	%rd41, %rd40, 2;
	add.s64 	%rd42, %rd2, %rd41;
	ld.global.f32 	%f56, [%rd42+4];
	mul.wide.s32 	%rd43, %r19, 4;
	add.s64 	%rd44, %rd37, %rd43;
	ld.global.f32 	%f57, [%rd44];
	fma.rn.f32 	%f67, %f56, %f57, %f55;
	add.s32 	%r39, %r39, 2;
$L__BB2_11:
	and.b32  	%r32, %r18, 1;
	setp.eq.b32 	%p11, %r32, 1;
	not.pred 	%p12, %p11;
	@%p12 bra 	$L__BB2_13;
	add.s32 	%r33, %r39, %r3;
	mul.wide.u32 	%rd45, %r33, 4;
	add.s64 	%rd46, %rd2, %rd45;
	ld.global.f32 	%f58, [%rd46];
	mad.lo.s32 	%r34, %r39, %r19, %r2;
	mul.wide.s32 	%rd47, %r34, 4;
	add.s64 	%rd48, %rd1, %rd47;
	ld.global.f32 	%f59, [%rd48];
	fma.rn.f32 	%f67, %f58, %f59, %f67;
$L__BB2_13:
	mad.lo.s32 	%r35, %r19, %r1, %r2;
	cvta.to.global.u64 	%rd49, %rd6;
	mul.wide.s32 	%rd50, %r35, 4;
	add.s64 	%rd51, %rd49, %rd50;
	st.global.f32 	[%rd51], %f67;
$L__BB2_14:
	ret;

}
	// .globl	_Z13softmax_naivePfii
.visible .entry _Z13softmax_naivePfii(
	.param .u64 .ptr .align 1 _Z13softmax_naivePfii_param_0,
	.param .u32 _Z13softmax_naivePfii_param_1,
	.param .u32 _Z13softmax_naivePfii_param_2
)
{
	.reg .pred 	%p<29>;
	.reg .b32 	%r<105>;
	.reg .b32 	%f<366>;
	.reg .b64 	%rd<75>;

	ld.param.u64 	%rd17, [_Z13softmax_naivePfii_param_0];
	ld.param.u32 	%r47, [_Z13softmax_naivePfii_param_1];
	ld.param.u32 	%r46, [_Z13softmax_naivePfii_param_2];
	cvta.to.global.u64 	%rd1, %rd17;
	mov.u32 	%r1, %ctaid.x;
	setp.ge.s32 	%p1, %r1, %r47;
	@%p1 bra 	$L__BB3_39;
	setp.lt.s32 	%p2, %r46, 1;
	mov.f32 	%f356, 0fFF800000;
	@%p2 bra 	$L__BB3_14;
	mul.lo.s32 	%r2, %r46, %r1;
	and.b32  	%r3, %r46, 15;
	setp.lt.u32 	%p3, %r46, 16;
	mov.f32 	%f356, 0fFF800000;
	mov.b32 	%r91, 0;
	@%p3 bra 	$L__BB3_5;
	and.b32  	%r91, %r46, 2147483632;
	neg.s32 	%r95, %r91;
	mul.wide.u32 	%rd18, %r2, 4;
	add.s64 	%rd19, %rd18, %rd1;
	add.s64 	%rd71, %rd19, 32;
	mov.f32 	%f356, 0fFF800000;
$L__BB3_4:
	.pragma "nounroll";
	ld.global.f32 	%f30, [%rd71+-32];
	max.f32 	%f31, %f356, %f30;
	ld.global.f32 	%f32, [%rd71+-28];
	max.f32 	%f33, %f31, %f32;
	ld.global.f32 	%f34, [%rd71+-24];
	max.f32 	%f35, %f33, %f34;
	ld.global.f32 	%f36, [%rd71+-20];
	max.f32 	%f37, %f35, %f36;
	ld.global.f32 	%f38, [%rd71+-16];
	max.f32 	%f39, %f37, %f38;
	ld.global.f32 	%f40, [%rd71+-12];
	max.f32 	%f41, %f39, %f40;
	ld.global.f32 	%f42, [%rd71+-8];
	max.f32 	%f43, %f41, %f42;
	ld.global.f32 	%f44, [%rd71+-4];
	max.f32 	%f45, %f43, %f44;
	ld.global.f32 	%f46, [%rd71];
	max.f32 	%f47, %f45, %f46;
	ld.global.f32 	%f48, [%rd71+4];
	max.f32 	%f49, %f47, %f48;
	ld.global.f32 	%f50, [%rd71+8];
	max.f32 	%f51, %f49, %f50;
	ld.global.f32 	%f52, [%rd71+12];
	max.f32 	%f53, %f51, %f52;
	ld.global.f32 	%f54, [%rd71+16];
	max.f32 	%f55, %f53, %f54;
	ld.global.f32 	%f56, [%rd71+20];
	max.f32 	%f57, %f55, %f56;
	ld.global.f32 	%f58, [%rd71+24];
	max.f32 	%f59, %f57, %f58;
	ld.global.f32 	%f60, [%rd71+28];
	max.f32 	%f356, %f59, %f60;
	add.s32 	%r95, %r95, 16;
	add.s64 	%rd71, %rd71, 64;
	setp.eq.s32 	%p4, %r95, 0;
	@%p4 bra 	$L__BB3_5;
	bra.uni 	$L__BB3_4;
$L__BB3_5:
	setp.eq.s32 	%p5, %r3, 0;
	@%p5 bra 	$L__BB3_14;
	and.b32  	%r7, %r46, 7;
	setp.lt.u32 	%p6, %r3, 8;
	@%p6 bra 	$L__BB3_8;
	add.s32 	%r49, %r91, %r2;
	mul.wide.u32 	%rd20, %r49, 4;
	add.s64 	%rd21, %rd1, %rd20;
	ld.global.f32 	%f62, [%rd21];
	max.f32 	%f63, %f356, %f62;
	cvt.u64.u32 	%rd22, %r2;
	cvt.u64.u32 	%rd23, %r91;
	add.s64 	%rd24, %rd23, %rd22;
	shl.b64 	%rd25, %rd24, 2;
	add.s64 	%rd26, %rd1, %rd25;
	ld.global.f32 	%f64, [%rd26+4];
	max.f32 	%f65, %f63, %f64;
	ld.global.f32 	%f66, [%rd26+8];
	max.f32 	%f67, %f65, %f66;
	ld.global.f32 	%f68, [%rd26+12];
	max.f32 	%f69, %f67, %f68;
	ld.global.f32 	%f70, [%rd26+16];
	max.f32 	%f71, %f69, %f70;
	ld.global.f32 	%f72, [%rd26+20];
	max.f32 	%f73, %f71, %f72;
	ld.global.f32 	%f74, [%rd26+24];
	max.f32 	%f75, %f73, %f74;
	ld.global.f32 	%f76, [%rd26+28];
	max.f32 	%f356, %f75, %f76;
	add.s32 	%r91, %r91, 8;
$L__BB3_8:
	setp.eq.s32 	%p7, %r7, 0;
	@%p7 bra 	$L__BB3_14;
	and.b32  	%r10, %r46, 3;
	setp.lt.u32 	%p8, %r7, 4;
	@%p8 bra 	$L__BB3_11;
	add.s32 	%r50, %r91, %r2;
	mul.wide.u32 	%rd27, %r50, 4;
	add.s64 	%rd28, %rd1, %rd27;
	ld.global.f32 	%f78, [%rd28];
	max.f32 	%f79, %f356, %f78;
	cvt.u64.u32 	%rd29, %r2;
	cvt.u64.u32 	%rd30, %r91;
	add.s64 	%rd31, %rd30, %rd29;
	shl.b64 	%rd32, %rd31, 2;
	add.s64 	%rd33, %rd1, %rd32;
	ld.global.f32 	%f80, [%rd33+4];
	max.f32 	%f81, %f79, %f80;
	ld.global.f32 	%f82, [%rd33+8];
	max.f32 	%f83, %f81, %f82;
	ld.global.f32 	%f84, [%rd33+12];
	max.f32 	%f356, %f83, %f84;
	add.s32 	%r91, %r91, 4;
$L__BB3_11:
	setp.eq.s32 	%p9, %r10, 0;
	@%p9 bra 	$L__BB3_14;
	add.s32 	%r51, %r91, %r2;
	mul.wide.u32 	%rd34, %r51, 4;
	add.s64 	%rd70, %rd1, %rd34;
	neg.s32 	%r94, %r10;
$L__BB3_13:
	.pragma "nounroll";
	ld.global.f32 	%f85, [%rd70];
	max.f32 	%f356, %f356, %f85;
	add.s64 	%rd70, %rd70, 4;
	add.s32 	%r94, %r94, 1;
	setp.ne.s32 	%p10, %r94, 0;
	@%p10 bra 	$L__BB3_13;
$L__BB3_14:
	setp.lt.s32 	%p11, %r46, 1;
	mov.f32 	%f364, 0f00000000;
	@%p11 bra 	$L__BB3_26;
	mul.lo.s32 	%r16, %r46, %r1;
	and.b32  	%r17, %r46, 7;
	setp.lt.u32 	%p12, %r46, 8;
	mov.f32 	%f364, 0f00000000;
	mov.b32 	%r96, 0;
	@%p12 bra 	$L__BB3_18;
	and.b32  	%r96, %r46, 2147483640;
	neg.s32 	%r99, %r96;
	mul.wide.u32 	%rd35, %r16, 4;
	add.s64 	%rd36, %rd35, %rd1;
	add.s64 	%rd72, %rd36, 16;
	mov.f32 	%f364, 0f00000000;
$L__BB3_17:
	.pragma "nounroll";
	ld.global.f32 	%f90, [%rd72+-16];
	sub.f32 	%f91, %f90, %f356;
	fma.rn.f32 	%f92, %f91, 0f3BBB989D, 0f3F000000;
	cvt.sat.f32.f32 	%f93, %f92;
	mov.f32 	%f94, 0f4B400001;
	mov.f32 	%f95, 0f437C0000;
	fma.rm.f32 	%f96, %f93, %f95, %f94;
	add.f32 	%f97, %f96, 0fCB40007F;
	neg.f32 	%f98, %f97;
	fma.rn.f32 	%f99, %f91, 0f3FB8AA3B, %f98;
	fma.rn.f32 	%f100, %f91, 0f32A57060, %f99;
	mov.b32 	%r53, %f96;
	shl.b32 	%r54, %r53, 23;
	mov.b32 	%f101, %r54;
	ex2.approx.ftz.f32 	%f102, %f100;
	mul.f32 	%f103, %f102, %f101;
	st.global.f32 	[%rd72+-16], %f103;
	add.f32 	%f104, %f364, %f103;
	ld.global.f32 	%f105, [%rd72+-12];
	sub.f32 	%f106, %f105, %f356;
	fma.rn.f32 	%f107, %f106, 0f3BBB989D, 0f3F000000;
	cvt.sat.f32.f32 	%f108, %f107;
	fma.rm.f32 	%f109, %f108, %f95, %f94;
	add.f32 	%f110, %f109, 0fCB40007F;
	neg.f32 	%f111, %f110;
	fma.rn.f32 	%f112, %f106, 0f3FB8AA3B, %f111;
	fma.rn.f32 	%f113, %f106, 0f32A57060, %f112;
	mov.b32 	%r55, %f109;
	shl.b32 	%r56, %r55, 23;
	mov.b32 	%f114, %r56;
	ex2.approx.ftz.f32 	%f115, %f113;
	mul.f32 	%f116, %f115, %f114;
	st.global.f32 	[%rd72+-12], %f116;
	add.f32 	%f117, %f104, %f116;
	ld.global.f32 	%f118, [%rd72+-8];
	sub.f32 	%f119, %f118, %f356;
	fma.rn.f32 	%f120, %f119, 0f3BBB989D, 0f3F000000;
	cvt.sat.f32.f32 	%f121, %f120;
	fma.rm.f32 	%f122, %f121, %f95, %f94;
	add.f32 	%f123, %f122, 0fCB40007F;
	neg.f32 	%f124, %f123;
	fma.rn.f32 	%f125, %f119, 0f3FB8AA3B, %f124;
	fma.rn.f32 	%f126, %f119, 0f32A57060, %f125;
	mov.b32 	%r57, %f122;
	shl.b32 	%r58, %r57, 23;
	mov.b32 	%f127, %r58;
	ex2.approx.ftz.f32 	%f128, %f126;
	mul.f32 	%f129, %f128, %f127;
	st.global.f32 	[%rd72+-8], %f129;
	add.f32 	%f130, %f117, %f129;
	ld.global.f32 	%f131, [%rd72+-4];
	sub.f32 	%f132, %f131, %f356;
	fma.rn.f32 	%f133, %f132, 0f3BBB989D, 0f3F000000;
	cvt.sat.f32.f32 	%f134, %f133;
	fma.rm.f32 	%f135, %f134, %f95, %f94;
	add.f32 	%f136, %f135, 0fCB40007F;
	neg.f32 	%f137, %f136;
	fma.rn.f32 	%f138, %f132, 0f3FB8AA3B, %f137;
	fma.rn.f32 	%f139, %f132, 0f32A57060, %f138;
	mov.b32 	%r59, %f135;
	shl.b32 	%r60, %r59, 23;
	mov.b32 	%f140, %r60;
	ex2.approx.ftz.f32 	%f141, %f139;
	mul.f32 	%f142, %f141, %f140;
	st.global.f32 	[%rd72+-4], %f142;
	add.f32 	%f143, %f130, %f142;
	ld.global.f32 	%f144, [%rd72];
	sub.f32 	%f145, %f144, %f356;
	fma.rn.f32 	%f146, %f145, 0f3BBB989D, 0f3F000000;
	cvt.sat.f32.f32 	%f147, %f146;
	fma.rm.f32 	%f148, %f147, %f95, %f94;
	add.f32 	%f149, %f148, 0fCB40007F;
	neg.f32 	%f150, %f149;
	fma.rn.f32 	%f151, %f145, 0f3FB8AA3B, %f150;
	fma.rn.f32 	%f152, %f145, 0f32A57060, %f151;
	mov.b32 	%r61, %f148;
	shl.b32 	%r62, %r61, 23;
	mov.b32 	%f153, %r62;
	ex2.approx.ftz.f32 	%f154, %f152;
	mul.f32 	%f155, %f154, %f153;
	st.global.f32 	[%rd72], %f155;
	add.f32 	%f156, %f143, %f155;
	ld.global.f32 	%f157, [%rd72+4];
	sub.f32 	%f158, %f157, %f356;
	fma.rn.f32 	%f159, %f158, 0f3BBB989D, 0f3F000000;
	cvt.sat.f32.f32 	%f160, %f159;
	fma.rm.f32 	%f161, %f160, %f95, %f94;
	add.f32 	%f162, %f161, 0fCB40007F;
	neg.f32 	%f163, %f162;
	fma.rn.f32 	%f164, %f158, 0f3FB8AA3B, %f163;
	fma.rn.f32 	%f165, %f158, 0f32A57060, %f164;
	mov.b32 	%r63, %f161;
	shl.b32 	%r64, %r63, 23;
	mov.b32 	%f166, %r64;
	ex2.approx.ftz.f32 	%f167, %f165;
	mul.f32 	%f168, %f167, %f166;
	st.global.f32 	[%rd72+4], %f168;
	add.f32 	%f169, %f156, %f168;
	ld.global.f32 	%f170, [%rd72+8];
	sub.f32 	%f171, %f170, %f356;
	fma.rn.f32 	%f172, %f171, 0f3BBB989D, 0f3F000000;
	cvt.sat.f32.f32 	%f173, %f172;
	fma.rm.f32 	%f174, %f173, %f95, %f94;
	add.f32 	%f175, %f174, 0fCB40007F;
	neg.f32 	%f176, %f175;
	fma.rn.f32 	%f177, %f171, 0f3FB8AA3B, %f176;
	fma.rn.f32 	%f178, %f171, 0f32A57060, %f177;
	mov.b32 	%r65, %f174;
	shl.b32 	%r66, %r65, 23;
	mov.b32 	%f179, %r66;
	ex2.approx.ftz.f32 	%f180, %f178;
	mul.f32 	%f181, %f180, %f179;
	st.global.f32 	[%rd72+8], %f181;
	add.f32 	%f182, %f169, %f181;
	ld.global.f32 	%f183, [%rd72+12];
	sub.f32 	%f184, %f183, %f356;
	fma.rn.f32 	%f185, %f184, 0f3BBB989D, 0f3F000000;
	cvt.sat.f32.f32 	%f186, %f185;
	fma.rm.f32 	%f187, %f186, %f95, %f94;
	add.f32 	%f188, %f187, 0fCB40007F;
	neg.f32 	%f189, %f188;
	fma.rn.f32 	%f190, %f184, 0f3FB8AA3B, %f189;
	fma.rn.f32 	%f191, %f184, 0f32A57060, %f190;
	mov.b32 	%r67, %f187;
	shl.b32 	%r68, %r67, 23;
	mov.b32 	%f192, %r68;
	ex2.approx.ftz.f32 	%f193, %f191;
	mul.f32 	%f194, %f193, %f192;
	st.global.f32 	[%rd72+12], %f194;
	add.f32 	%f364, %f182, %f194;
	add.s32 	%r99, %r99, 8;
	add.s64 	%rd72, %rd72, 32;
	setp.eq.s32 	%p13, %r99, 0;
	@%p13 bra 	$L__BB3_18;
	bra.uni 	$L__BB3_17;
$L__BB3_18:
	setp.eq.s32 	%p14, %r17, 0;
	@%p14 bra 	$L__BB3_26;
	and.b32  	%r23, %r46, 3;
	setp.lt.u32 	%p15, %r17, 4;
	@%p15 bra 	$L__BB3_21;
	add.s32 	%r69, %r96, %r16;
	mul.wide.u32 	%rd37, %r69, 4;
	add.s64 	%rd38, %rd1, %rd37;
	ld.global.f32 	%f196, [%rd38];
	sub.f32 	%f197, %f196, %f356;
	fma.rn.f32 	%f198, %f197, 0f3BBB989D, 0f3F000000;
	cvt.sat.f32.f32 	%f199, %f198;
	mov.f32 	%f200, 0f4B400001;
	mov.f32 	%f201, 0f437C0000;
	fma.rm.f32 	%f202, %f199, %f201, %f200;
	add.f32 	%f203, %f202, 0fCB40007F;
	neg.f32 	%f204, %f203;
	fma.rn.f32 	%f205, %f197, 0f3FB8AA3B, %f204;
	fma.rn.f32 	%f206, %f197, 0f32A57060, %f205;
	mov.b32 	%r70, %f202;
	shl.b32 	%r71, %r70, 23;
	mov.b32 	%f207, %r71;
	ex2.approx.ftz.f32 	%f208, %f206;
	mul.f32 	%f209, %f208, %f207;
	st.global.f32 	[%rd38], %f209;
	add.f32 	%f210, %f364, %f209;
	cvt.u64.u32 	%rd39, %r16;
	cvt.u64.u32 	%rd40, %r96;
	add.s64 	%rd41, %rd40, %rd39;
	shl.b64 	%rd42, %rd41, 2;
	add.s64 	%rd43, %rd1, %rd42;
	ld.global.f32 	%f211, [%rd43+4];
	sub.f32 	%f212, %f211, %f356;
	fma.rn.f32 	%f213, %f212, 0f3BBB989D, 0f3F000000;
	cvt.sat.f32.f32 	%f214, %f213;
	fma.rm.f32 	%f215, %f214, %f201, %f200;
	add.f32 	%f216, %f215, 0fCB40007F;
	neg.f32 	%f217, %f216;
	fma.rn.f32 	%f218, %f212, 0f3FB8AA3B, %f217;
	fma.rn.f32 	%f219, %f212, 0f32A57060, %f218;
	mov.b32 	%r72, %f215;
	shl.b32 	%r73, %r72, 23;
	mov.b32 	%f220, %r73;
	ex2.approx.ftz.f32 	%f221, %f219;
	mul.f32 	%f222, %f221, %f220;
	st.global.f32 	[%rd43+4], %f222;
	add.f32 	%f223, %f210, %f222;
	ld.global.f32 	%f224, [%rd43+8];
	sub.f32 	%f225, %f224, %f356;
	fma.rn.f32 	%f226, %f225, 0f3BBB989D, 0f3F000000;
	cvt.sat.f32.f32 	%f227, %f226;
	fma.rm.f32 	%f228, %f227, %f201, %f200;
	add.f32 	%f229, %f228, 0fCB40007F;
	neg.f32 	%f230, %f229;
	fma.rn.f32 	%f231, %f225, 0f3FB8AA3B, %f230;
	fma.rn.f32 	%f232, %f225, 0f32A57060, %f231;
	mov.b32 	%r74, %f228;
	shl.b32 	%r75, %r74, 23;
	mov.b32 	%f233, %r75;
	ex2.approx.ftz.f32 	%f234, %f232;
	mul.f32 	%f235, %f234, %f233;
	st.global.f32 	[%rd43+8], %f235;
	add.f32 	%f236, %f223, %f235;
	ld.global.f32 	%f237, [%rd43+12];
	sub.f32 	%f238, %f237, %f356;
	fma.rn.f32 	%f239, %f238, 0f3BBB989D, 0f3F000000;
	cvt.sat.f32.f32 	%f240, %f239;
	fma.rm.f32 	%f241, %f240, %f201, %f200;
	add.f32 	%f242, %f241, 0fCB40007F;
	neg.f32 	%f243, %f242;
	fma.rn.f32 	%f244, %f238, 0f3FB8AA3B, %f243;
	fma.rn.f32 	%f245, %f238, 0f32A57060, %f244;
	mov.b32 	%r76, %f241;
	shl.b32 	%r77, %r76, 23;
	mov.b32 	%f246, %r77;
	ex2.approx.ftz.f32 	%f247, %f245;
	mul.f32 	%f248, %f247, %f246;
	st.global.f32 	[%rd43+12], %f248;
	add.f32 	%f364, %f236, %f248;
	add.s32 	%r96, %r96, 4;
$L__BB3_21:
	setp.eq.s32 	%p16, %r23, 0;
	@%p16 bra 	$L__BB3_26;
	setp.eq.s32 	%p17, %r23, 1;
	@%p17 bra 	$L__BB3_24;
	add.s32 	%r78, %r96, %r16;
	mul.wide.u32 	%rd44, %r78, 4;
	add.s64 	%rd45, %rd1, %rd44;
	ld.global.f32 	%f250, [%rd45];
	sub.f32 	%f251, %f250, %f356;
	fma.rn.f32 	%f252, %f251, 0f3BBB989D, 0f3F000000;
	cvt.sat.f32.f32 	%f253, %f252;
	mov.f32 	%f254, 0f4B400001;
	mov.f32 	%f255, 0f437C0000;
	fma.rm.f32 	%f256, %f253, %f255, %f254;
	add.f32 	%f257, %f256, 0fCB40007F;
	neg.f32 	%f258, %f257;
	fma.rn.f32 	%f259, %f251, 0f3FB8AA3B, %f258;
	fma.rn.f32 	%f260, %f251, 0f32A57060, %f259;
	mov.b32 	%r79, %f256;
	shl.b32 	%r80, %r79, 23;
	mov.b32 	%f261, %r80;
	ex2.approx.ftz.f32 	%f262, %f260;
	mul.f32 	%f263, %f262, %f261;
	st.global.f32 	[%rd45], %f263;
	add.f32 	%f264, %f364, %f263;
	cvt.u64.u32 	%rd46, %r16;
	cvt.u64.u32 	%rd47, %r96;
	add.s64 	%rd48, %rd47, %rd46;
	shl.b64 	%rd49, %rd48, 2;
	add.s64 	%rd50, %rd1, %rd49;
	ld.global.f32 	%f265, [%rd50+4];
	sub.f32 	%f266, %f265, %f356;
	fma.rn.f32 	%f267, %f266, 0f3BBB989D, 0f3F000000;
	cvt.sat.f32.f32 	%f268, %f267;
	fma.rm.f32 	%f269, %f268, %f255, %f254;
	add.f32 	%f270, %f269, 0fCB40007F;
	neg.f32 	%f271, %f270;
	fma.rn.f32 	%f272, %f266, 0f3FB8AA3B, %f271;
	fma.rn.f32 	%f273, %f266, 0f32A57060, %f272;
	mov.b32 	%r81, %f269;
	shl.b32 	%r82, %r81, 23;
	mov.b32 	%f274, %r82;
	ex2.approx.ftz.f32 	%f275, %f273;
	mul.f32 	%f276, %f275, %f274;
	st.global.f32 	[%rd50+4], %f276;
	add.f32 	%f364, %f264, %f276;
	add.s32 	%r96, %r96, 2;
$L__BB3_24:
	and.b32  	%r83, %r46, 1;
	setp.eq.b32 	%p18, %r83, 1;
	not.pred 	%p19, %p18;
	@%p19 bra 	$L__BB3_26;
	add.s32 	%r84, %r96, %r16;
	mul.wide.u32 	%rd51, %r84, 4;
	add.s64 	%rd52, %rd1, %rd51;
	ld.global.f32 	%f277, [%rd52];
	sub.f32 	%f278, %f277, %f356;
	fma.rn.f32 	%f279, %f278, 0f3BBB989D, 0f3F000000;
	cvt.sat.f32.f32 	%f280, %f279;
	mov.f32 	%f281, 0f4B400001;
	mov.f32 	%f282, 0f437C0000;
	fma.rm.f32 	%f283, %f280, %f282, %f281;
	add.f32 	%f284, %f283, 0fCB40007F;
	neg.f32 	%f285, %f284;
	fma.rn.f32 	%f286, %f278, 0f3FB8AA3B, %f285;
	fma.rn.f32 	%f287, %f278, 0f32A57060, %f286;
	mov.b32 	%r85, %f283;
	shl.b32 	%r86, %r85, 23;
	mov.b32 	%f288, %r86;
	ex2.approx.ftz.f32 	%f289, %f287;
	mul.f32 	%f290, %f289, %f288;
	st.global.f32 	[%rd52], %f290;
	add.f32 	%f364, %f364, %f290;
$L__BB3_26:
	setp.lt.s32 	%p20, %r46, 1;
	@%p20 bra 	$L__BB3_39;
	mul.lo.s32 	%r28, %r46, %r1;
	and.b32  	%r29, %r46, 15;
	setp.lt.u32 	%p21, %r46, 16;
	mov.b32 	%r101, 0;
	@%p21 bra 	$L__BB3_30;
	and.b32  	%r101, %r46, 2147483632;
	neg.s32 	%r100, %r101;
	mul.wide.u32 	%rd53, %r28, 4;
	add.s64 	%rd54, %rd53, %rd1;
	add.s64 	%rd73, %rd54, 32;
$L__BB3_29:
	.pragma "nounroll";
	ld.global.f32 	%f291, [%rd73+-32];
	div.rn.f32 	%f292, %f291, %f364;
	st.global.f32 	[%rd73+-32], %f292;
	ld.global.f32 	%f293, [%rd73+-28];
	div.rn.f32 	%f294, %f293, %f364;
	st.global.f32 	[%rd73+-28], %f294;
	ld.global.f32 	%f295, [%rd73+-24];
	div.rn.f32 	%f296, %f295, %f364;
	st.global.f32 	[%rd73+-24], %f296;
	ld.global.f32 	%f297, [%rd73+-20];
	div.rn.f32 	%f298, %f297, %f364;
	st.global.f32 	[%rd73+-20], %f298;
	ld.global.f32 	%f299, [%rd73+-16];
	div.rn.f32 	%f300, %f299, %f364;
	st.global.f32 	[%rd73+-16], %f300;
	ld.global.f32 	%f301, [%rd73+-12];
	div.rn.f32 	%f302, %f301, %f364;
	st.global.f32 	[%rd73+-12], %f302;
	ld.global.f32 	%f303, [%rd73+-8];
	div.rn.f32 	%f304, %f303, %f364;
	st.global.f32 	[%rd73+-8], %f304;
	ld.global.f32 	%f305, [%rd73+-4];
	div.rn.f32 	%f306, %f305, %f364;
	st.global.f32 	[%rd73+-4], %f306;
	ld.global.f32 	%f307, [%rd73];
	div.rn.f32 	%f308, %f307, %f364;
	st.global.f32 	[%rd73], %f308;
	ld.global.f32 	%f309, [%rd73+4];
	div.rn.f32 	%f310, %f309, %f364;
	st.global.f32 	[%rd73+4], %f310;
	ld.global.f32 	%f311, [%rd73+8];
	div.rn.f32 	%f312, %f311, %f364;
	st.global.f32 	[%rd73+8], %f312;
	ld.global.f32 	%f313, [%rd73+12];
	div.rn.f32 	%f314, %f313, %f364;
	st.global.f32 	[%rd73+12], %f314;
	ld.global.f32 	%f315, [%rd73+16];
	div.rn.f32 	%f316, %f315, %f364;
	st.global.f32 	[%rd73+16], %f316;
	ld.global.f32 	%f317, [%rd73+20];
	div.rn.f32 	%f318, %f317, %f364;
	st.global.f32 	[%rd73+20], %f318;
	ld.global.f32 	%f319, [%rd73+24];
	div.rn.f32 	%f320, %f319, %f364;
	st.global.f32 	[%rd73+24], %f320;
	ld.global.f32 	%f321, [%rd73+28];
	div.rn.f32 	%f322, %f321, %f364;
	st.global.f32 	[%rd73+28], %f322;
	add.s32 	%r100, %r100, 16;
	add.s64 	%rd73, %rd73, 64;
	setp.ne.s32 	%p22, %r100, 0;
	@%p22 bra 	$L__BB3_29;
$L__BB3_30:
	setp.eq.s32 	%p23, %r29, 0;
	@%p23 bra 	$L__BB3_39;
	and.b32  	%r37, %r46, 7;
	setp.lt.u32 	%p24, %r29, 8;
	@%p24 bra 	$L__BB3_33;
	add.s32 	%r88, %r101, %r28;
	mul.wide.u32 	%rd55, %r88, 4;
	add.s64 	%rd56, %rd1, %rd55;
	ld.global.f32 	%f323, [%rd56];
	div.rn.f32 	%f324, %f323, %f364;
	st.global.f32 	[%rd56], %f324;
	cvt.u64.u32 	%rd57, %r28;
	cvt.u64.u32 	%rd58, %r101;
	add.s64 	%rd59, %rd58, %rd57;
	shl.b64 	%rd60, %rd59, 2;
	add.s64 	%rd61, %rd1, %rd60;
	ld.global.f32 	%f325, [%rd61+4];
	div.rn.f32 	%f326, %f325, %f364;
	st.global.f32 	[%rd61+4], %f326;
	ld.global.f32 	%f327, [%rd61+8];
	div.rn.f32 	%f328, %f327, %f364;
	st.global.f32 	[%rd61+8], %f328;
	ld.global.f32 	%f329, [%rd61+12];
	div.rn.f32 	%f330, %f329, %f364;
	st.global.f32 	[%rd61+12], %f330;
	ld.global.f32 	%f331, [%rd61+16];
	div.rn.f32 	%f332, %f331, %f364;
	st.global.f32 	[%rd61+16], %f332;
	ld.global.f32 	%f333, [%rd61+20];
	div.rn.f32 	%f334, %f333, %f364;
	st.global.f32 	[%rd61+20], %f334;
	ld.global.f32 	%f335, [%rd61+24];
	div.rn.f32 	%f336, %f335, %f364;
	st.global.f32 	[%rd61+24], %f336;
	ld.global.f32 	%f337, [%rd61+28];
	div.rn.f32 	%f338, %f337, %f364;
	st.global.f32 	[%rd61+28], %f338;
	add.s32 	%r101, %r101, 8;
$L__BB3_33:
	setp.eq.s32 	%p25, %r37, 0;
	@%p25 bra 	$L__BB3_39;
	and.b32  	%r40, %r46, 3;
	setp.lt.u32 	%p26, %r37, 4;
	@%p26 bra 	$L__BB3_36;
	add.s32 	%r89, %r101, %r28;
	mul.wide.u32 	%rd62, %r89, 4;
	add.s64 	%rd63, %rd1, %rd62;
	ld.global.f32 	%f339, [%rd63];
	div.rn.f32 	%f340, %f339, %f364;
	st.global.f32 	[%rd63], %f340;
	cvt.u64.u32 	%rd64, %r28;
	cvt.u64.u32 	%rd65, %r101;
	add.s64 	%rd66, %rd65, %rd64;
	shl.b64 	%rd67, %rd66, 2;
	add.s64 	%rd68, %rd1, %rd67;
	ld.global.f32 	%f341, [%rd68+4];
	div.rn.f32 	%f342, %f341, %f364;
	st.global.f32 	[%rd68+4], %f342;
	ld.global.f32 	%f343, [%rd68+8];
	div.rn.f32 	%f344, %f343, %f364;
	st.global.f32 	[%rd68+8], %f344;
	ld.global.f32 	%f345, [%rd68+12];
	div.rn.f32 	%f346, %f345, %f364;
	st.global.f32 	[%rd68+12], %f346;
	add.s32 	%r101, %r101, 4;
$L__BB3_36:
	setp.eq.s32 	%p27, %r40, 0;
	@%p27 bra 	$L__BB3_39;
	add.s32 	%r90, %r101, %r28;
	mul.wide.u32 	%rd69, %r90, 4;
	add.s64 	%rd74, %rd1, %rd69;
	neg.s32 	%r104, %r40;
$L__BB3_38:
	.pragma "nounroll";
	ld.global.f32 	%f347, [%rd74];
	div.rn.f32 	%f348, %f347, %f364;
	st.global.f32 	[%rd74], %f348;
	add.s64 	%rd74, %rd74, 4;
	add.s32 	%r104, %r104, 1;
	setp.ne.s32 	%p28, %r104, 0;
	@%p28 bra 	$L__BB3_38;
$L__BB3_39:
	ret;

}


// ===== COMPILED SASS (sm_100) =====

	.target	sm_100

	.elftype	@"ET_EXEC"


//--------------------- .note.nv.tkinfo           --------------------------
	.section	.note.nv.tkinfo,"",@"SHT_NOTE"
	.sectionflags	@"SHF_NOTE_NV_TKINFO"
	.tkinfo
        /*0018*/ 	.word	0x00000002
        /*0030*/ 	.string	""
        /*0030*/ 	.string	"ptxas"
        /*0030*/ 	.string	"Cuda compilation tools, release 13.0, V13.0.88"
        /*0030*/ 	.string	"Build cuda_13.0.r13.0/compiler.36424714_0"
        /*0030*/ 	.string	"-arch sm_100 -m 64 "



//--------------------- .note.nv.cuinfo           --------------------------
	.section	.note.nv.cuinfo,"",@"SHT_NOTE"
	.sectionflags	@"SHF_NOTE_NV_CUINFO"
        /*0018*/ 	.short	0x0002
        /*001a*/ 	.short	0x0064
        /*001c*/ 	.short	0x0082
	.zero		2


//--------------------- .nv.info                  --------------------------
	.section	.nv.info,"",@"SHT_CUDA_INFO"
	.align	4


	//----- nvinfo : EIATTR_REGCOUNT
	.align		4
        /*0000*/ 	.byte	0x04, 0x2f
        /*0002*/ 	.short	(.L_1 - .L_0)
	.align		4
.L_0:
        /*0004*/ 	.word	index@(_Z22matrix_transpose_naivePKfPfii)
        /*0008*/ 	.word	0x0000000a


	//----- nvinfo : EIATTR_FRAME_SIZE
	.align		4
.L_1:
        /*000c*/ 	.byte	0x04, 0x11
        /*000e*/ 	.short	(.L_3 - .L_2)
	.align		4
.L_2:
        /*0010*/ 	.word	index@(_Z22matrix_transpose_naivePKfPfii)
        /*0014*/ 	.word	0x00000000


	//----- nvinfo : EIATTR_REGCOUNT
	.align		4
.L_3:
        /*0018*/ 	.byte	0x04, 0x2f
        /*001a*/ 	.short	(.L_5 - .L_4)
	.align		4
.L_4:
        /*001c*/ 	.word	index@(_Z17divide_sqrt_naivePKfPfiif)
        /*0020*/ 	.word	0x00000010


	//----- nvinfo : EIATTR_FRAME_SIZE
	.align		4
.L_5:
        /*0024*/ 	.byte	0x04, 0x11
        /*0026*/ 	.short	(.L_7 - .L_6)
	.align		4
.L_6:
        /*0028*/ 	.word	index@(_Z17divide_sqrt_naivePKfPfiif)
        /*002c*/ 	.word	0x00000000


	//----- nvinfo : EIATTR_REGCOUNT
	.align		4
.L_7:
        /*0030*/ 	.byte	0x04, 0x2f
        /*0032*/ 	.short	(.L_9 - .L_8)
	.align		4
.L_8:
        /*0034*/ 	.word	index@(_Z27matrix_multiplication_naivePKfS0_Pfiii)
        /*0038*/ 	.word	0x00000020


	//----- nvinfo : EIATTR_FRAME_SIZE
	.align		4
.L_9:
        /*003c*/ 	.byte	0x04, 0x11
        /*003e*/ 	.short	(.L_11 - .L_10)
	.align		4
.L_10:
        /*0040*/ 	.word	index@(_Z27matrix_multiplication_naivePKfS0_Pfiii)
        /*0044*/ 	.word	0x00000000


	//----- nvinfo : EIATTR_REGCOUNT
	.align		4
.L_11:
        /*0048*/ 	.byte	0x04, 0x2f
        /*004a*/ 	.short	(.L_13 - .L_12)
	.align		4
.L_12:
        /*004c*/ 	.word	index@(_Z13softmax_naivePfii)
        /*0050*/ 	.word	0x0000001f


	//----- nvinfo : EIATTR_FRAME_SIZE
	.align		4
.L_13:
        /*0054*/ 	.byte	0x04, 0x11
        /*0056*/ 	.short	(.L_15 - .L_14)
	.align		4
.L_14:
        /*0058*/ 	.word	index@($__internal_0_$__cuda_sm3x_div_rn_noftz_f32_slowpath)
        /*005c*/ 	.word	0x00000000


	//----- nvinfo : EIATTR_FRAME_SIZE
	.align		4
.L_15:
        /*0060*/ 	.byte	0x04, 0x11
        /*0062*/ 	.short	(.L_17 - .L_16)
	.align		4
.L_16:
        /*0064*/ 	.word	index@(_Z13softmax_naivePfii)
        /*0068*/ 	.word	0x00000000


	//----- nvinfo : EIATTR_MIN_STACK_SIZE
	.align		4
.L_17:
        /*006c*/ 	.byte	0x04, 0x12
        /*006e*/ 	.short	(.L_19 - .L_18)
	.align		4
.L_18:
        /*0070*/ 	.word	index@(_Z13softmax_naivePfii)
        /*0074*/ 	.word	0x00000000


	//----- nvinfo : EIATTR_MIN_STACK_SIZE
	.align		4
.L_19:
        /*0078*/ 	.byte	0x04, 0x12
        /*007a*/ 	.short	(.L_21 - .L_20)
	.align		4
.L_20:
        /*007c*/ 	.word	index@(_Z27matrix_multiplication_naivePKfS0_Pfiii)
        /*0080*/ 	.word	0x00000000


	//----- nvinfo : EIATTR_MIN_STACK_SIZE
	.align		4
.L_21:
        /*0084*/ 	.byte	0x04, 0x12
        /*0086*/ 	.short	(.L_23 - .L_22)
	.align		4
.L_22:
        /*0088*/ 	.word	index@(_Z17divide_sqrt_naivePKfPfiif)
        /*008c*/ 	.word	0x00000000


	//----- nvinfo : EIATTR_MIN_STACK_SIZE
	.align		4
.L_23:
        /*0090*/ 	.byte	0x04, 0x12
        /*0092*/ 	.short	(.L_25 - .L_24)
	.align		4
.L_24:
        /*0094*/ 	.word	index@(_Z22matrix_transpose_naivePKfPfii)
        /*0098*/ 	.word	0x00000000
.L_25:


//--------------------- .nv.compat                --------------------------
	.section	.nv.compat,"",@"SHT_CUDA_COMPAT_INFO"
	.align	4
        /*0000*/ 	.byte	0x02, 0x09, 0x00, 0x00, 0x02, 0x02, 0x01, 0x00, 0x02, 0x05, 0x05, 0x00, 0x03, 0x07, 0x01, 0x01
        /*0010*/ 	.byte	0x02, 0x03, 0x00, 0x00, 0x02, 0x06, 0x01, 0x00, 0x04, 0x0b, 0x08, 0x00, 0x01, 0x00, 0x00, 0x00
        /*0020*/ 	.byte	0x00, 0x00, 0x00, 0x00


//--------------------- .nv.info._Z13softmax_naivePfii --------------------------
	.section	.nv.info._Z13softmax_naivePfii,"",@"SHT_CUDA_INFO"
	.sectionflags	@""
	.align	4


	//----- nvinfo : EIATTR_CUDA_API_VERSION
	.align		4
        /*0000*/ 	.byte	0x04, 0x37
        /*0002*/ 	.short	(.L_27 - .L_26)
.L_26:
        /*0004*/ 	.word	0x00000082


	//----- nvinfo : EIATTR_KPARAM_INFO
	.align		4
.L_27:
        /*0008*/ 	.byte	0x04, 0x17
        /*000a*/ 	.short	(.L_29 - .L_28)
.L_28:
        /*000c*/ 	.word	0x00000000
        /*0010*/ 	.short	0x0002
        /*0012*/ 	.short	0x000c
        /*0014*/ 	.byte	0x00, 0xf0, 0x11, 0x00


	//----- nvinfo : EIATTR_KPARAM_INFO
	.align		4
.L_29:
        /*0018*/ 	.byte	0x04, 0x17
        /*001a*/ 	.short	(.L_31 - .L_30)
.L_30:
        /*001c*/ 	.word	0x00000000
        /*0020*/ 	.short	0x0001
        /*0022*/ 	.short	0x0008
        /*0024*/ 	.byte	0x00, 0xf0, 0x11, 0x00


	//----- nvinfo : EIATTR_KPARAM_INFO
	.align		4
.L_31:
        /*0028*/ 	.byte	0x04, 0x17
        /*002a*/ 	.short	(.L_33 - .L_32)
.L_32:
        /*002c*/ 	.word	0x00000000
        /*0030*/ 	.short	0x0000
        /*0032*/ 	.short	0x0000
        /*0034*/ 	.byte	0x00, 0xf5, 0x21, 0x00


	//----- nvinfo : EIATTR_SPARSE_MMA_MASK
	.align		4
.L_33:
        /*0038*/ 	.byte	0x03, 0x50
        /*003a*/ 	.short	0x0000


	//----- nvinfo : EIATTR_MAXREG_COUNT
	.align		4
        /*003c*/ 	.byte	0x03, 0x1b
        /*003e*/ 	.short	0x00ff


	//----- nvinfo : EIATTR_MERCURY_ISA_VERSION
	.align		4
        /*0040*/ 	.byte	0x03, 0x5f
        /*0042*/ 	.short	0x0101


	//----- nvinfo : EIATTR_VRC_CTA_INIT_COUNT
	.align		4
        /*0044*/ 	.byte	0x02, 0x4a
	.zero		1
	.zero		1


	//----- nvinfo : EIATTR_EXIT_INSTR_OFFSETS
	.align		4
        /*0048*/ 	.byte	0x04, 0x1c
        /*004a*/ 	.short	(.L_35 - .L_34)


	//   ....[0]....
.L_34:
        /*004c*/ 	.word	0x00000040


	//   ....[1]....
        /*0050*/ 	.word	0x00001700


	//   ....[2]....
        /*0054*/ 	.word	0x000025b0


	//   ....[3]....
        /*0058*/ 	.word	0x00002d60


	//   ....[4]....
        /*005c*/ 	.word	0x000031b0


	//   ....[5]....
        /*0060*/ 	.word	0x00003330


	//----- nvinfo : EIATTR_CRS_STACK_SIZE
	.align		4
.L_35:
        /*0064*/ 	.byte	0x04, 0x1e
        /*0066*/ 	.short	(.L_37 - .L_36)
.L_36:
        /*0068*/ 	.word	0x00000000


	//----- nvinfo : EIATTR_CBANK_PARAM_SIZE
	.align		4
.L_37:
        /*006c*/ 	.byte	0x03, 0x19
        /*006e*/ 	.short	0x0010


	//----- nvinfo : EIATTR_PARAM_CBANK
	.align		4
        /*0070*/ 	.byte	0x04, 0x0a
        /*0072*/ 	.short	(.L_39 - .L_38)
	.align		4
.L_38:
        /*0074*/ 	.word	index@(.nv.constant0._Z13softmax_naivePfii)
        /*0078*/ 	.short	0x0380
        /*007a*/ 	.short	0x0010


	//----- nvinfo : EIATTR_SW_WAR
	.align		4
.L_39:
        /*007c*/ 	.byte	0x04, 0x36
        /*007e*/ 	.short	(.L_41 - .L_40)
.L_40:
        /*0080*/ 	.word	0x00000008
.L_41:


//--------------------- .nv.info._Z27matrix_multiplication_naivePKfS0_Pfiii --------------------------
	.section	.nv.info._Z27matrix_multiplication_naivePKfS0_Pfiii,"",@"SHT_CUDA_INFO"
	.sectionflags	@""
	.align	4


	//----- nvinfo : EIATTR_CUDA_API_VERSION
	.align		4
        /*0000*/ 	.byte	0x04, 0x37
        /*0002*/ 	.short	(.L_43 - .L_42)
.L_42:
        /*0004*/ 	.word	0x00000082


	//----- nvinfo : EIATTR_KPARAM_INFO
	.align		4
.L_43:
        /*0008*/ 	.byte	0x04, 0x17
        /*000a*/ 	.short	(.L_45 - .L_44)
.L_44:
        /*000c*/ 	.word	0x00000000
        /*0010*/ 	.short	0x0005
        /*0012*/ 	.short	0x0020
        /*0014*/ 	.byte	0x00, 0xf0, 0x11, 0x00


	//----- nvinfo : EIATTR_KPARAM_INFO
	.align		4
.L_45:
        /*0018*/ 	.byte	0x04, 0x17
        /*001a*/ 	.short	(.L_47 - .L_46)
.L_46:
        /*001c*/ 	.word	0x00000000
        /*0020*/ 	.short	0x0004
        /*0022*/ 	.short	0x001c
        /*0024*/ 	.byte	0x00, 0xf0, 0x11, 0x00


	//----- nvinfo : EIATTR_KPARAM_INFO
	.align		4
.L_47:
        /*0028*/ 	.byte	0x04, 0x17
        /*002a*/ 	.short	(.L_49 - .L_48)
.L_48:
        /*002c*/ 	.word	0x00000000
        /*0030*/ 	.short	0x0003
        /*0032*/ 	.short	0x0018
        /*0034*/ 	.byte	0x00, 0xf0, 0x11, 0x00


	//----- nvinfo : EIATTR_KPARAM_INFO
	.align		4
.L_49:
        /*0038*/ 	.byte	0x04, 0x17
        /*003a*/ 	.short	(.L_51 - .L_50)
.L_50:
        /*003c*/ 	.word	0x00000000
        /*0040*/ 	.short	0x0002
        /*0042*/ 	.short	0x0010
        /*0044*/ 	.byte	0x00, 0xf5, 0x21, 0x00


	//----- nvinfo : EIATTR_KPARAM_INFO
	.align		4
.L_51:
        /*0048*/ 	.byte	0x04, 0x17
        /*004a*/ 	.short	(.L_53 - .L_52)
.L_52:
        /*004c*/ 	.word	0x00000000
        /*0050*/ 	.short	0x0001
        /*0052*/ 	.short	0x0008
        /*0054*/ 	.byte	0x00, 0xf5, 0x21, 0x00


	//----- nvinfo : EIATTR_KPARAM_INFO
	.align		4
.L_53:
        /*0058*/ 	.byte	0x04, 0x17
        /*005a*/ 	.short	(.L_55 - .L_54)
.L_54:
        /*005c*/ 	.word	0x00000000
        /*0060*/ 	.short	0x0000
        /*0062*/ 	.short	0x0000
        /*0064*/ 	.byte	0x00, 0xf5, 0x21, 0x00


	//----- nvinfo : EIATTR_SPARSE_MMA_MASK
	.align		4
.L_55:
        /*0068*/ 	.byte	0x03, 0x50
        /*006a*/ 	.short	0x0000


	//----- nvinfo : EIATTR_MAXREG_COUNT
	.align		4
        /*006c*/ 	.byte	0x03, 0x1b
        /*006e*/ 	.short	0x00ff


	//----- nvinfo : EIATTR_MERCURY_ISA_VERSION
	.align		4
        /*0070*/ 	.byte	0x03, 0x5f
        /*0072*/ 	.short	0x0101


	//----- nvinfo : EIATTR_VRC_CTA_INIT_COUNT
	.align		4
        /*0074*/ 	.byte	0x02, 0x4a
	.zero		1
	.zero		1


	//----- nvinfo : EIATTR_EXIT_INSTR_OFFSETS
	.align		4
        /*0078*/ 	.byte	0x04, 0x1c
        /*007a*/ 	.short	(.L_57 - .L_56)


	//   ....[0]....
.L_56:
        /*007c*/ 	.word	0x000000c0


	//   ....[1]....
        /*0080*/ 	.word	0x00000920


	//----- nvinfo : EIATTR_CBANK_PARAM_SIZE
	.align		4
.L_57:
        /*0084*/ 	.byte	0x03, 0x19
        /*0086*/ 	.short	0x0024


	//----- nvinfo : EIATTR_PARAM_CBANK
	.align		4
        /*0088*/ 	.byte	0x04, 0x0a
        /*008a*/ 	.short	(.L_59 - .L_58)
	.align		4
.L_58:
        /*008c*/ 	.word	index@(.nv.constant0._Z27matrix_multiplication_naivePKfS0_Pfiii)
        /*0090*/ 	.short	0x0380
        /*0092*/ 	.short	0x0024


	//----- nvinfo : EIATTR_SW_WAR
	.align		4
.L_59:
        /*0094*/ 	.byte	0x04, 0x36
        /*0096*/ 	.short	(.L_61 - .L_60)
.L_60:
        /*0098*/ 	.word	0x00000008
.L_61:


//--------------------- .nv.info._Z17divide_sqrt_naivePKfPfiif --------------------------
	.section	.nv.info._Z17divide_sqrt_naivePKfPfiif,"",@"SHT_CUDA_INFO"
	.sectionflags	@""
	.align	4


	//----- nvinfo : EIATTR_CUDA_API_VERSION
	.align		4
        /*0000*/ 	.byte	0x04, 0x37
        /*0002*/ 	.short	(.L_63 - .L_62)
.L_62:
        /*0004*/ 	.word	0x00000082


	//----- nvinfo : EIATTR_KPARAM_INFO
	.align		4
.L_63:
        /*0008*/ 	.byte	0x04, 0x17
        /*000a*/ 	.short	(.L_65 - .L_64)
.L_64:
        /*000c*/ 	.word	0x00000000
        /*0010*/ 	.short	0x0004
        /*0012*/ 	.short	0x0018
        /*0014*/ 	.byte	0x00, 0xf0, 0x11, 0x00


	//----- nvinfo : EIATTR_KPARAM_INFO
	.align		4
.L_65:
        /*0018*/ 	.byte	0x04, 0x17
        /*001a*/ 	.short	(.L_67 - .L_66)
.L_66:
        /*001c*/ 	.word	0x00000000
        /*0020*/ 	.short	0x0003
        /*0022*/ 	.short	0x0014
        /*0024*/ 	.byte	0x00, 0xf0, 0x11, 0x00


	//----- nvinfo : EIATTR_KPARAM_INFO
	.align		4
.L_67:
        /*0028*/ 	.byte	0x04, 0x17
        /*002a*/ 	.short	(.L_69 - .L_68)
.L_68:
        /*002c*/ 	.word	0x00000000
        /*0030*/ 	.short	0x0002
        /*0032*/ 	.short	0x0010
        /*0034*/ 	.byte	0x00, 0xf0, 0x11, 0x00


	//----- nvinfo : EIATTR_KPARAM_INFO
	.align		4
.L_69:
        /*0038*/ 	.byte	0x04, 0x17
        /*003a*/ 	.short	(.L_71 - .L_70)
.L_70:
        /*003c*/ 	.word	0x00000000
        /*0040*/ 	.short	0x0001
        /*0042*/ 	.short	0x0008
        /*0044*/ 	.byte	0x00, 0xf5, 0x21, 0x00


	//----- nvinfo : EIATTR_KPARAM_INFO
	.align		4
.L_71:
        /*0048*/ 	.byte	0x04, 0x17
        /*004a*/ 	.short	(.L_73 - .L_72)
.L_72:
        /*004c*/ 	.word	0x00000000
        /*0050*/ 	.short	0x0000
        /*0052*/ 	.short	0x0000
        /*0054*/ 	.byte	0x00, 0xf5, 0x21, 0x00


	//----- nvinfo : EIATTR_SPARSE_MMA_MASK
	.align		4
.L_73:
        /*0058*/ 	.byte	0x03, 0x50
        /*005a*/ 	.short	0x0000


	//----- nvinfo : EIATTR_MAXREG_COUNT
	.align		4
        /*005c*/ 	.byte	0x03, 0x1b
        /*005e*/ 	.short	0x00ff


	//----- nvinfo : EIATTR_MERCURY_ISA_VERSION
	.align		4
        /*0060*/ 	.byte	0x03, 0x5f
        /*0062*/ 	.short	0x0101


	//----- nvinfo : EIATTR_VRC_CTA_INIT_COUNT
	.align		4
        /*0064*/ 	.byte	0x02, 0x4a
	.zero		1
	.zero		1


	//----- nvinfo : EIATTR_EXIT_INSTR_OFFSETS
	.align		4
        /*0068*/ 	.byte	0x04, 0x1c
        /*006a*/ 	.short	(.L_75 - .L_74)


	//   ....[0]....
.L_74:
        /*006c*/ 	.word	0x00000080


	//   ....[1]....
        /*0070*/ 	.word	0x00000170


	//----- nvinfo : EIATTR_CRS_STACK_SIZE
	.align		4
.L_75:
        /*0074*/ 	.byte	0x04, 0x1e
        /*0076*/ 	.short	(.L_77 - .L_76)
.L_76:
        /*0078*/ 	.word	0x00000000


	//----- nvinfo : EIATTR_CBANK_PARAM_SIZE
	.align		4
.L_77:
        /*007c*/ 	.byte	0x03, 0x19
        /*007e*/ 	.short	0x001c


	//----- nvinfo : EIATTR_PARAM_CBANK
	.align		4
        /*0080*/ 	.byte	0x04, 0x0a
        /*0082*/ 	.short	(.L_79 - .L_78)
	.align		4
.L_78:
        /*0084*/ 	.word	index@(.nv.constant0._Z17divide_sqrt_naivePKfPfiif)
        /*0088*/ 	.short	0x0380
        /*008a*/ 	.short	0x001c


	//----- nvinfo : EIATTR_SW_WAR
	.align		4
.L_79:
        /*008c*/ 	.byte	0x04, 0x36
        /*008e*/ 	.short	(.L_81 - .L_80)
.L_80:
        /*0090*/ 	.word	0x00000008
.L_81:


//--------------------- .nv.info._Z22matrix_transpose_naivePKfPfii --------------------------
	.section	.nv.info._Z22matrix_transpose_naivePKfPfii,"",@"SHT_CUDA_INFO"
	.sectionflags	@""
	.align	4


	//----- nvinfo : EIATTR_CUDA_API_VERSION
	.align		4
        /*0000*/ 	.byte	0x04, 0x37
        /*0002*/ 	.short	(.L_83 - .L_82)
.L_82:
        /*0004*/ 	.word	0x00000082


	//----- nvinfo : EIATTR_KPARAM_INFO
	.align		4
.L_83:
        /*0008*/ 	.byte	0x04, 0x17
        /*000a*/ 	.short	(.L_85 - .L_84)
.L_84:
        /*000c*/ 	.word	0x00000000
        /*0010*/ 	.short	0x0003
        /*0012*/ 	.short	0x0014
        /*0014*/ 	.byte	0x00, 0xf0, 0x11, 0x00


	//----- nvinfo : EIATTR_KPARAM_INFO
	.align		4
.L_85:
        /*0018*/ 	.byte	0x04, 0x17
        /*001a*/ 	.short	(.L_87 - .L_86)
.L_86:
        /*001c*/ 	.word	0x00000000
        /*0020*/ 	.short	0x0002
        /*0022*/ 	.short	0x0010
        /*0024*/ 	.byte	0x00, 0xf0, 0x11, 0x00


	//----- nvinfo : EIATTR_KPARAM_INFO
	.align		4
.L_87:
        /*0028*/ 	.byte	0x04, 0x17
        /*002a*/ 	.short	(.L_89 - .L_88)
.L_88:
        /*002c*/ 	.word	0x00000000
        /*0030*/ 	.short	0x0001
        /*0032*/ 	.short	0x0008
        /*0034*/ 	.byte	0x00, 0xf5, 0x21, 0x00


	//----- nvinfo : EIATTR_KPARAM_INFO
	.align		4
.L_89:
        /*0038*/ 	.byte	0x04, 0x17
        /*003a*/ 	.short	(.L_91 - .L_90)
.L_90:
        /*003c*/ 	.word	0x00000000
        /*0040*/ 	.short	0x0000
        /*0042*/ 	.short	0x0000
        /*0044*/ 	.byte	0x00, 0xf5, 0x21, 0x00


	//----- nvinfo : EIATTR_SPARSE_MMA_MASK
	.align		4
.L_91:
        /*0048*/ 	.byte	0x03, 0x50
        /*004a*/ 	.short	0x0000


	//----- nvinfo : EIATTR_MAXREG_COUNT
	.align		4
        /*004c*/ 	.byte	0x03, 0x1b
        /*004e*/ 	.short	0x00ff


	//----- nvinfo : EIATTR_MERCURY_ISA_VERSION
	.align		4
        /*0050*/ 	.byte	0x03, 0x5f
        /*0052*/ 	.short	0x0101


	//----- nvinfo : EIATTR_VRC_CTA_INIT_COUNT
	.align		4
        /*0054*/ 	.byte	0x02, 0x4a
	.zero		1
	.zero		1


	//----- nvinfo : EIATTR_EXIT_INSTR_OFFSETS
	.align		4
        /*0058*/ 	.byte	0x04, 0x1c
        /*005a*/ 	.short	(.L_93 - .L_92)


	//   ....[0]....
.L_92:
        /*005c*/ 	.word	0x000000c0


	//   ....[1]....
        /*0060*/ 	.word	0x00000160


	//----- nvinfo : EIATTR_CBANK_PARAM_SIZE
	.align		4
.L_93:
        /*0064*/ 	.byte	0x03, 0x19
        /*0066*/ 	.short	0x0018


	//----- nvinfo : EIATTR_PARAM_CBANK
	.align		4
        /*0068*/ 	.byte	0x04, 0x0a
        /*006a*/ 	.short	(.L_95 - .L_94)
	.align		4
.L_94:
        /*006c*/ 	.word	index@(.nv.constant0._Z22matrix_transpose_naivePKfPfii)
        /*0070*/ 	.short	0x0380
        /*0072*/ 	.short	0x0018


	//----- nvinfo : EIATTR_SW_WAR
	.align		4
.L_95:
        /*0074*/ 	.byte	0x04, 0x36
        /*0076*/ 	.short	(.L_97 - .L_96)
.L_96:
        /*0078*/ 	.word	0x00000008
.L_97:


//--------------------- .nv.callgraph             --------------------------
	.section	.nv.callgraph,"",@"SHT_CUDA_CALLGRAPH"
	.align	4
	.sectionentsize	8
	.align		4
        /*0000*/ 	.word	0x00000000
	.align		4
        /*0004*/ 	.word	0xffffffff
	.align		4
        /*0008*/ 	.word	0x00000000
	.align		4
        /*000c*/ 	.word	0xfffffffe
	.align		4
        /*0010*/ 	.word	0x00000000
	.align		4
        /*0014*/ 	.word	0xfffffffd
	.align		4
        /*0018*/ 	.word	0x00000000
	.align		4
        /*001c*/ 	.word	0xfffffffc


//--------------------- .text._Z13softmax_naivePfii --------------------------
	.section	.text._Z13softmax_naivePfii,"ax",@progbits
	.align	128
        .global         _Z13softmax_naivePfii
        .type           _Z13softmax_naivePfii,@function
        .size           _Z13softmax_naivePfii,(.L_x_62 - _Z13softmax_naivePfii)
        .other          _Z13softmax_naivePfii,@"STO_CUDA_ENTRY STV_DEFAULT"
_Z13softmax_naivePfii:
.text._Z13softmax_naivePfii:
[----:B------:R-:W-:Y:S08]  /*0000*/  LDC R1, c[0x0][0x37c] ;  /* 0x0000df00ff017b82 */ /* 0x000ff00000000800 */
[----:B------:R-:W0:Y:S08]  /*0010*/  S2UR UR9, SR_CTAID.X ;  /* 0x00000000000979c3 */ /* 0x000e300000002500 */
[----:B------:R-:W0:Y:S02]  /*0020*/  LDC R0, c[0x0][0x388] ;  /* 0x0000e200ff007b82 */ /* 0x000e240000000800 */
[----:B0-----:R-:W-:-:S13]  /*0030*/  ISETP.LE.AND P0, PT, R0, UR9, PT ;  /* 0x0000000900007c0c */ /* 0x001fda000bf03270 */
[----:B------:R-:W-:Y:S05]  /*0040*/  @P0 EXIT ;  /* 0x000000000000094d */ /* 0x000fea0003800000 */
[----:B------:R-:W0:Y:S01]  /*0050*/  LDCU UR6, c[0x0][0x38c] ;  /* 0x00007180ff0677ac */ /* 0x000e220008000800 */
[----:B------:R-:W-:Y:S01]  /*0060*/  MOV R0, 0xff800000 ;  /* 0xff80000000007802 */ /* 0x000fe20000000f00 */
[----:B------:R-:W1:Y:S01]  /*0070*/  LDCU.64 UR10, c[0x0][0x358] ;  /* 0x00006b00ff0a77ac */ /* 0x000e620008000a00 */
[----:B0-----:R-:W-:-:S09]  /*0080*/  UISETP.GE.AND UP0, UPT, UR6, 0x1, UPT ;  /* 0x000000010600788c */ /* 0x001fd2000bf06270 */
[----:B-1----:R-:W-:Y:S05]  /*0090*/  BRA.U !UP0, `(.L_x_0) ;  /* 0x0000000508b07547 */ /* 0x002fea000b800000 */
[----:B------:R-:W-:Y:S01]  /*00a0*/  UISETP.GE.U32.AND UP1, UPT, UR6, 0x10, UPT ;  /* 0x000000100600788c */ /* 0x000fe2000bf26070 */
[----:B------:R-:W-:Y:S01]  /*00b0*/  HFMA2 R2, -RZ, RZ, 0, 0 ;  /* 0x00000000ff027431 */ /* 0x000fe200000001ff */
[----:B------:R-:W-:Y:S01]  /*00c0*/  ULOP3.LUT UR8, UR6, 0xf, URZ, 0xc0, !UPT ;  /* 0x0000000f06087892 */ /* 0x000fe2000f8ec0ff */
[----:B------:R-:W-:Y:S01]  /*00d0*/  MOV R0, 0xff800000 ;  /* 0xff80000000007802 */ /* 0x000fe20000000f00 */
[----:B------:R-:W-:Y:S02]  /*00e0*/  UIMAD UR7, UR9, UR6, URZ ;  /* 0x00000006090772a4 */ /* 0x000fe4000f8e02ff */
[----:B------:R-:W-:-:S03]  /*00f0*/  UISETP.NE.AND UP0, UPT, UR8, URZ, UPT ;  /* 0x000000ff0800728c */ /* 0x000fc6000bf05270 */
[----:B------:R-:W-:Y:S08]  /*0100*/  BRA.U !UP1, `(.L_x_1) ;  /* 0x0000000109a07547 */ /* 0x000ff0000b800000 */
[----:B------:R-:W0:Y:S01]  /*0110*/  LDCU.64 UR4, c[0x0][0x380] ;  /* 0x00007000ff0477ac */ /* 0x000e220008000a00 */
[----:B------:R-:W-:Y:S01]  /*0120*/  MOV R0, 0xff800000 ;  /* 0xff80000000007802 */ /* 0x000fe20000000f00 */
[----:B0-----:R-:W-:-:S04]  /*0130*/  UIMAD.WIDE.U32 UR4, UR7, 0x4, UR4 ;  /* 0x00000004070478a5 */ /* 0x001fc8000f8e0004 */
[----:B------:R-:W-:Y:S02]  /*0140*/  UIADD3 UR12, UP1, UPT, UR4, 0x20, URZ ;  /* 0x00000020040c7890 */ /* 0x000fe4000ff3e0ff */
[----:B------:R-:W-:Y:S02]  /*0150*/  ULOP3.LUT UR4, UR6, 0x7ffffff0, URZ, 0xc0, !UPT ;  /* 0x7ffffff006047892 */ /* 0x000fe4000f8ec0ff */
[----:B------:R-:W-:Y:S02]  /*0160*/  UIADD3.X UR5, UPT, UPT, URZ, UR5, URZ, UP1, !UPT ;  /* 0x00000005ff057290 */ /* 0x000fe40008ffe4ff */
[----:B------:R-:W-:Y:S01]  /*0170*/  MOV R6, UR12 ;  /* 0x0000000c00067c02 */ /* 0x000fe20008000f00 */
[----:B------:R-:W-:Y:S02]  /*0180*/  UIADD3 UR6, UPT, UPT, -UR4, URZ, URZ ;  /* 0x000000ff04067290 */ /* 0x000fe4000fffe1ff */
[----:B------:R-:W-:Y:S02]  /*0190*/  MOV R2, UR4 ;  /* 0x0000000400027c02 */ /* 0x000fe40008000f00 */
[----:B------:R-:W-:-:S08]  /*01a0*/  MOV R5, UR5 ;  /* 0x0000000500057c02 */ /* 0x000fd00008000f00 */
.L_x_2:
[----:B------:R-:W-:-:S05]  /*01b0*/  MOV R4, R6 ;  /* 0x0000000600047202 */ /* 0x000fca0000000f00 */
[----:B------:R-:W2:Y:S04]  /*01c0*/  LDG.E R3, desc[UR10][R4.64+-0x20] ;  /* 0xffffe00a04037981 */ /* 0x000ea8000c1e1900 */
[----:B------:R-:W2:Y:S04]  /*01d0*/  LDG.E R6, desc[UR10][R4.64+-0x1c] ;  /* 0xffffe40a04067981 */ /* 0x000ea8000c1e1900 */
[----:B------:R-:W3:Y:S04]  /*01e0*/  LDG.E R8, desc[UR10][R4.64+-0x18] ;  /* 0xffffe80a04087981 */ /* 0x000ee8000c1e1900 */
[----:B------:R-:W3:Y:S04]  /*01f0*/  LDG.E R7, desc[UR10][R4.64+-0x14] ;  /* 0xffffec0a04077981 */ /* 0x000ee8000c1e1900 */
[----:B------:R-:W4:Y:S04]  /*0200*/  LDG.E R10, desc[UR10][R4.64+-0x10] ;  /* 0xfffff00a040a7981 */ /* 0x000f28000c1e1900 */
[----:B------:R-:W4:Y:S04]  /*0210*/  LDG.E R9, desc[UR10][R4.64+-0xc] ;  /* 0xfffff40a04097981 */ /* 0x000f28000c1e1900 */
[----:B------:R-:W5:Y:S04]  /*0220*/  LDG.E R12, desc[UR10][R4.64+-0x8] ;  /* 0xfffff80a040c7981 */ /* 0x000f68000c1e1900 */
        /* <DEDUP_REMOVED lines=8> */
[----:B------:R0:W5:Y:S01]  /*02b0*/  LDG.E R19, desc[UR10][R4.64+0x1c] ;  /* 0x00001c0a04137981 */ /* 0x000162000c1e1900 */
[----:B------:R-:W-:-:S04]  /*02c0*/  UIADD3 UR6, UPT, UPT, UR6, 0x10, URZ ;  /* 0x0000001006067890 */ /* 0x000fc8000fffe0ff */
[----:B------:R-:W-:Y:S01]  /*02d0*/  UISETP.NE.AND UP1, UPT, UR6, URZ, UPT ;  /* 0x000000ff0600728c */ /* 0x000fe2000bf25270 */
[----:B--2---:R-:W-:Y:S02]  /*02e0*/  FMNMX3 R3, R0, R3, R6, !PT ;  /* 0x0000000300037276 */ /* 0x004fe40007800006 */
[----:B------:R-:W-:-:S04]  /*02f0*/  IADD3 R6, P0, PT, R4, 0x40, RZ ;  /* 0x0000004004067810 */ /* 0x000fc80007f1e0ff */
[----:B0-----:R-:W-:Y:S02]  /*0300*/  IADD3.X R5, PT, PT, RZ, R5, RZ, P0, !PT ;  /* 0x00000005ff057210 */ /* 0x001fe400007fe4ff */
[----:B---3--:R-:W-:-:S04]  /*0310*/  FMNMX3 R3, R3, R8, R7, !PT ;  /* 0x0000000803037276 */ /* 0x008fc80007800007 */
[----:B----4-:R-:W-:-:S04]  /*0320*/  FMNMX3 R3, R3, R10, R9, !PT ;  /* 0x0000000a03037276 */ /* 0x010fc80007800009 */
[----:B-----5:R-:W-:-:S04]  /*0330*/  FMNMX3 R3, R3, R12, R11, !PT ;  /* 0x0000000c03037276 */ /* 0x020fc8000780000b */
[----:B------:R-:W-:-:S04]  /*0340*/  FMNMX3 R3, R3, R14, R13, !PT ;  /* 0x0000000e03037276 */ /* 0x000fc8000780000d */
[----:B------:R-:W-:-:S04]  /*0350*/  FMNMX3 R3, R3, R16, R15, !PT ;  /* 0x0000001003037276 */ /* 0x000fc8000780000f */
[----:B------:R-:W-:-:S04]  /*0360*/  FMNMX3 R3, R3, R18, R17, !PT ;  /* 0x0000001203037276 */ /* 0x000fc80007800011 */
[----:B------:R-:W-:Y:S01]  /*0370*/  FMNMX3 R0, R3, R20, R19, !PT ;  /* 0x0000001403007276 */ /* 0x000fe20007800013 */
[----:B------:R-:W-:Y:S06]  /*0380*/  BRA.U UP1, `(.L_x_2) ;  /* 0xfffffffd01887547 */ /* 0x000fec000b83ffff */
.L_x_1:
[----:B------:R-:W-:Y:S05]  /*0390*/  BRA.U !UP0, `(.L_x_0) ;  /* 0x0000000108f07547 */ /* 0x000fea000b800000 */
[----:B------:R-:W0:Y:S01]  /*03a0*/  LDCU UR4, c[0x0][0x38c] ;  /* 0x00007180ff0477ac */ /* 0x000e220008000800 */
[----:B------:R-:W-:Y:S02]  /*03b0*/  UISETP.GE.U32.AND UP0, UPT, UR8, 0x8, UPT ;  /* 0x000000080800788c */ /* 0x000fe4000bf06070 */
[----:B0-----:R-:W-:-:S04]  /*03c0*/  ULOP3.LUT UR5, UR4, 0x7, URZ, 0xc0, !UPT ;  /* 0x0000000704057892 */ /* 0x001fc8000f8ec0ff */
[----:B------:R-:W-:-:S03]  /*03d0*/  UISETP.NE.AND UP1, UPT, UR5, URZ, UPT ;  /* 0x000000ff0500728c */ /* 0x000fc6000bf25270 */
[----:B------:R-:W-:Y:S08]  /*03e0*/  BRA.U !UP0, `(.L_x_3) ;  /* 0x0000000108547547 */ /* 0x000ff0000b800000 */
[----:B------:R-:W0:Y:S01]  /*03f0*/  LDC.64 R10, c[0x0][0x380] ;  /* 0x0000e000ff0a7b82 */ /* 0x000e220000000a00 */
[C---:B------:R-:W-:Y:S02]  /*0400*/  IADD3 R5, P0, PT, R2.reuse, UR7, RZ ;  /* 0x0000000702057c10 */ /* 0x040fe4000ff1e0ff */
[----:B------:R-:W-:Y:S02]  /*0410*/  IADD3 R3, PT, PT, R2, UR7, RZ ;  /* 0x0000000702037c10 */ /* 0x000fe4000fffe0ff */
[----:B------:R-:W-:-:S03]  /*0420*/  IADD3.X R8, PT, PT, RZ, RZ, RZ, P0, !PT ;  /* 0x000000ffff087210 */ /* 0x000fc600007fe4ff */
[----:B------:R-:W1:Y:S01]  /*0430*/  LDC.64 R6, c[0x0][0x380] ;  /* 0x0000e000ff067b82 */ /* 0x000e620000000a00 */
[----:B0-----:R-:W-:-:S04]  /*0440*/  LEA R4, P0, R5, R10, 0x2 ;  /* 0x0000000a05047211 */ /* 0x001fc800078010ff */
[----:B------:R-:W-:Y:S01]  /*0450*/  LEA.HI.X R5, R5, R11, R8, 0x2, P0 ;  /* 0x0000000b05057211 */ /* 0x000fe200000f1408 */
[----:B-1----:R-:W-:-:S04]  /*0460*/  IMAD.WIDE.U32 R6, R3, 0x4, R6 ;  /* 0x0000000403067825 */ /* 0x002fc800078e0006 */
[----:B------:R-:W2:Y:S04]  /*0470*/  LDG.E R8, desc[UR10][R4.64+0x8] ;  /* 0x0000080a04087981 */ /* 0x000ea8000c1e1900 */
[----:B------:R-:W3:Y:S04]  /*0480*/  LDG.E R3, desc[UR10][R4.64+0x4] ;  /* 0x0000040a04037981 */ /* 0x000ee8000c1e1900 */
[----:B------:R-:W3:Y:S04]  /*0490*/  LDG.E R7, desc[UR10][R6.64] ;  /* 0x0000000a06077981 */ /* 0x000ee8000c1e1900 */
[----:B------:R-:W2:Y:S04]  /*04a0*/  LDG.E R9, desc[UR10][R4.64+0xc] ;  /* 0x00000c0a04097981 */ /* 0x000ea8000c1e1900 */
[----:B------:R-:W4:Y:S04]  /*04b0*/  LDG.E R10, desc[UR10][R4.64+0x10] ;  /* 0x0000100a040a7981 */ /* 0x000f28000c1e1900 */
[----:B------:R-:W4:Y:S04]  /*04c0*/  LDG.E R11, desc[UR10][R4.64+0x14] ;  /* 0x0000140a040b7981 */ /* 0x000f28000c1e1900 */
[----:B------:R-:W5:Y:S04]  /*04d0*/  LDG.E R12, desc[UR10][R4.64+0x18] ;  /* 0x0000180a040c7981 */ /* 0x000f68000c1e1900 */
[----:B------:R-:W5:Y:S01]  /*04e0*/  LDG.E R13, desc[UR10][R4.64+0x1c] ;  /* 0x00001c0a040d7981 */ /* 0x000f62000c1e1900 */
[----:B------:R-:W-:-:S02]  /*04f0*/  IADD3 R2, PT, PT, R2, 0x8, RZ ;  /* 0x0000000802027810 */ /* 0x000fc40007ffe0ff */
[----:B---3--:R-:W-:-:S04]  /*0500*/  FMNMX3 R3, R0, R7, R3, !PT ;  /* 0x0000000700037276 */ /* 0x008fc80007800003 */
[----:B--2---:R-:W-:-:S04]  /*0510*/  FMNMX3 R3, R3, R8, R9, !PT ;  /* 0x0000000803037276 */ /* 0x004fc80007800009 */
[----:B----4-:R-:W-:-:S04]  /*0520*/  FMNMX3 R3, R3, R10, R11, !PT ;  /* 0x0000000a03037276 */ /* 0x010fc8000780000b */
[----:B-----5:R-:W-:-:S07]  /*0530*/  FMNMX3 R0, R3, R12, R13, !PT ;  /* 0x0000000c03007276 */ /* 0x020fce000780000d */
.L_x_3:
[----:B------:R-:W-:Y:S05]  /*0540*/  BRA.U !UP1, `(.L_x_0) ;  /* 0x0000000109847547 */ /* 0x000fea000b800000 */
[----:B------:R-:W-:Y:S02]  /*0550*/  UISETP.GE.U32.AND UP0, UPT, UR5, 0x4, UPT ;  /* 0x000000040500788c */ /* 0x000fe4000bf06070 */
[----:B------:R-:W-:-:S04]  /*0560*/  ULOP3.LUT UR4, UR4, 0x3, URZ, 0xc0, !UPT ;  /* 0x0000000304047892 */ /* 0x000fc8000f8ec0ff */
        /* <DEDUP_REMOVED lines=13> */
[----:B------:R-:W2:Y:S01]  /*0640*/  LDG.E R8, desc[UR10][R6.64+0xc] ;  /* 0x00000c0a06087981 */ /* 0x000ea2000c1e1900 */
[----:B------:R-:W-:-:S02]  /*0650*/  IADD3 R2, PT, PT, R2, 0x4, RZ ;  /* 0x0000000402027810 */ /* 0x000fc40007ffe0ff */
[----:B---3--:R-:W-:-:S04]  /*0660*/  FMNMX3 R0, R0, R5, R3, !PT ;  /* 0x0000000500007276 */ /* 0x008fc80007800003 */
[----:B--2---:R-:W-:-:S07]  /*0670*/  FMNMX3 R0, R0, R9, R8, !PT ;  /* 0x0000000900007276 */ /* 0x004fce0007800008 */
.L_x_4:
[----:B------:R-:W-:Y:S05]  /*0680*/  BRA.U !UP1, `(.L_x_0) ;  /* 0x0000000109347547 */ /* 0x000fea000b800000 */
[----:B------:R-:W0:Y:S01]  /*0690*/  LDC.64 R4, c[0x0][0x380] ;  /* 0x0000e000ff047b82 */ /* 0x000e220000000a00 */
[----:B------:R-:W-:Y:S01]  /*06a0*/  IADD3 R3, PT, PT, R2, UR7, RZ ;  /* 0x0000000702037c10 */ /* 0x000fe2000fffe0ff */
[----:B------:R-:W-:-:S04]  /*06b0*/  UIADD3 UR4, UPT, UPT, -UR4, URZ, URZ ;  /* 0x000000ff04047290 */ /* 0x000fc8000fffe1ff */
[----:B0-----:R-:W-:-:S05]  /*06c0*/  IMAD.WIDE.U32 R2, R3, 0x4, R4 ;  /* 0x0000000403027825 */ /* 0x001fca00078e0004 */
[----:B------:R-:W-:-:S07]  /*06d0*/  MOV R5, R3 ;  /* 0x0000000300057202 */ /* 0x000fce0000000f00 */
.L_x_5:
[----:B------:R-:W-:-:S06]  /*06e0*/  MOV R3, R5 ;  /* 0x0000000500037202 */ /* 0x000fcc0000000f00 */
[----:B------:R0:W2:Y:S01]  /*06f0*/  LDG.E R3, desc[UR10][R2.64] ;  /* 0x0000000a02037981 */ /* 0x0000a2000c1e1900 */
[----:B------:R-:W-:-:S04]  /*0700*/  UIADD3 UR4, UPT, UPT, UR4, 0x1, URZ ;  /* 0x0000000104047890 */ /* 0x000fc8000fffe0ff */
[----:B------:R-:W-:Y:S01]  /*0710*/  UISETP.NE.AND UP0, UPT, UR4, URZ, UPT ;  /* 0x000000ff0400728c */ /* 0x000fe2000bf05270 */
[----:B0-----:R-:W-:-:S04]  /*0720*/  IADD3 R2, P0, PT, R2, 0x4, RZ ;  /* 0x0000000402027810 */ /* 0x001fc80007f1e0ff */
[----:B------:R-:W-:Y:S02]  /*0730*/  IADD3.X R5, PT, PT, RZ, R5, RZ, P0, !PT ;  /* 0x00000005ff057210 */ /* 0x000fe400007fe4ff */
[----:B--2---:R-:W-:Y:S02]  /*0740*/  FMNMX R0, R3, R0, !PT ;  /* 0x0000000003007209 */ /* 0x004fe40007800000 */
[----:B------:R-:W-:Y:S05]  /*0750*/  BRA.U UP0, `(.L_x_5) ;  /* 0xfffffffd00e07547 */ /* 0x000fea000b83ffff */
.L_x_0:
[----:B------:R-:W0:Y:S01]  /*0760*/  LDCU UR6, c[0x0][0x38c] ;  /* 0x00007180ff0677ac */ /* 0x000e220008000800 */
[----:B------:R-:W-:Y:S01]  /*0770*/  HFMA2 R3, -RZ, RZ, 0, 0 ;  /* 0x00000000ff037431 */ /* 0x000fe200000001ff */
[----:B0-----:R-:W-:-:S09]  /*0780*/  UISETP.GE.AND UP0, UPT, UR6, 0x1, UPT ;  /* 0x000000010600788c */ /* 0x001fd2000bf06270 */
[----:B------:R-:W-:Y:S05]  /*0790*/  BRA.U !UP0, `(.L_x_6) ;  /* 0x0000000d08d07547 */ /* 0x000fea000b800000 */
[----:B------:R-:W-:Y:S01]  /*07a0*/  UISETP.GE.U32.AND UP1, UPT, UR6, 0x8, UPT ;  /* 0x000000080600788c */ /* 0x000fe2000bf26070 */
[----:B------:R-:W-:Y:S01]  /*07b0*/  CS2R R2, SRZ ;  /* 0x0000000000027805 */ /* 0x000fe2000001ff00 */
[----:B------:R-:W-:Y:S02]  /*07c0*/  ULOP3.LUT UR12, UR6, 0x7, URZ, 0xc0, !UPT ;  /* 0x00000007060c7892 */ /* 0x000fe4000f8ec0ff */
[----:B------:R-:W-:Y:S02]  /*07d0*/  UIMAD UR8, UR9, UR6, URZ ;  /* 0x00000006090872a4 */ /* 0x000fe4000f8e02ff */
[----:B------:R-:W-:-:S03]  /*07e0*/  UISETP.NE.AND UP0, UPT, UR12, URZ, UPT ;  /* 0x000000ff0c00728c */ /* 0x000fc6000bf05270 */
[----:B------:R-:W-:Y:S08]  /*07f0*/  BRA.U !UP1, `(.L_x_7) ;  /* 0x0000000509cc7547 */ /* 0x000ff0000b800000 */
[----:B------:R-:W0:Y:S01]  /*0800*/  LDCU.64 UR4, c[0x0][0x380] ;  /* 0x00007000ff0477ac */ /* 0x000e220008000a00 */
[----:B------:R-:W-:Y:S01]  /*0810*/  MOV R3, RZ ;  /* 0x000000ff00037202 */ /* 0x000fe20000000f00 */
        /* <DEDUP_REMOVED lines=8> */
.L_x_8:
[----:B--2---:R-:W-:Y:S02]  /*08a0*/  MOV R4, R8 ;  /* 0x0000000800047202 */ /* 0x004fe40000000f00 */
[----:B------:R-:W-:-:S05]  /*08b0*/  MOV R5, R7 ;  /* 0x0000000700057202 */ /* 0x000fca0000000f00 */
[----:B------:R-:W2:Y:S04]  /*08c0*/  LDG.E R7, desc[UR10][R4.64+-0x10] ;  /* 0xfffff00a04077981 */ /* 0x000ea8000c1e1900 */
[----:B------:R-:W3:Y:S04]  /*08d0*/  LDG.E R25, desc[UR10][R4.64+-0xc] ;  /* 0xfffff40a04197981 */ /* 0x000ee8000c1e1900 */
[----:B------:R-:W4:Y:S04]  /*08e0*/  LDG.E R21, desc[UR10][R4.64+-0x8] ;  /* 0xfffff80a04157981 */ /* 0x000f28000c1e1900 */
[----:B------:R-:W5:Y:S04]  /*08f0*/  LDG.E R23, desc[UR10][R4.64+-0x4] ;  /* 0xfffffc0a04177981 */ /* 0x000f68000c1e1900 */
[----:B------:R-:W5:Y:S04]  /*0900*/  LDG.E R11, desc[UR10][R4.64] ;  /* 0x0000000a040b7981 */ /* 0x000f68000c1e1900 */
[----:B------:R-:W5:Y:S04]  /*0910*/  LDG.E R15, desc[UR10][R4.64+0x4] ;  /* 0x0000040a040f7981 */ /* 0x000f68000c1e1900 */
[----:B------:R-:W5:Y:S04]  /*0920*/  LDG.E R19, desc[UR10][R4.64+0x8] ;  /* 0x0000080a04137981 */ /* 0x000f68000c1e1900 */
[----:B------:R-:W5:Y:S01]  /*0930*/  LDG.E R17, desc[UR10][R4.64+0xc] ;  /* 0x00000c0a04117981 */ /* 0x000f62000c1e1900 */
[----:B------:R-:W-:Y:S01]  /*0940*/  HFMA2 R12, -RZ, RZ, 0.96630859375, -0.0022525787353515625 ;  /* 0x3bbb989dff0c7431 */ /* 0x000fe200000001ff */
[----:B------:R-:W-:Y:S01]  /*0950*/  MOV R13, 0x437c0000 ;  /* 0x437c0000000d7802 */ /* 0x000fe20000000f00 */
[----:B------:R-:W-:-:S04]  /*0960*/  UIADD3 UR6, UPT, UPT, UR6, 0x8, URZ ;  /* 0x0000000806067890 */ /* 0x000fc8000fffe0ff */
[----:B------:R-:W-:Y:S01]  /*0970*/  UISETP.NE.AND UP1, UPT, UR6, URZ, UPT ;  /* 0x000000ff0600728c */ /* 0x000fe2000bf25270 */
[----:B--2---:R-:W-:-:S04]  /*0980*/  FADD R7, R7, -R0 ;  /* 0x8000000007077221 */ /* 0x004fc80000000000 */
[----:B------:R-:W-:Y:S01]  /*0990*/  FFMA.SAT R6, R7, R12, 0.5 ;  /* 0x3f00000007067423 */ /* 0x000fe2000000200c */
[----:B---3--:R-:W-:-:S03]  /*09a0*/  FADD R25, R25, -R0 ;  /* 0x8000000019197221 */ /* 0x008fc60000000000 */
[-C--:B------:R-:W-:Y:S01]  /*09b0*/  FFMA.RM R9, R6, R13.reuse, 12582913 ;  /* 0x4b40000106097423 */ /* 0x080fe2000000400d */
[-C--:B------:R-:W-:Y:S01]  /*09c0*/  FFMA.SAT R6, R25, R12.reuse, 0.5 ;  /* 0x3f00000019067423 */ /* 0x080fe2000000200c */
[--C-:B----4-:R-:W-:Y:S02]  /*09d0*/  FADD R21, R21, -R0.reuse ;  /* 0x8000000015157221 */ /* 0x110fe40000000000 */
[----:B------:R-:W-:Y:S01]  /*09e0*/  FADD R8, R9, -12583039 ;  /* 0xcb40007f09087421 */ /* 0x000fe20000000000 */
[-C--:B------:R-:W-:Y:S01]  /*09f0*/  FFMA.RM R6, R6, R13.reuse, 12582913 ;  /* 0x4b40000106067423 */ /* 0x080fe2000000400d */
[-C--:B------:R-:W-:Y:S01]  /*0a00*/  FFMA.SAT R14, R21, R12.reuse, 0.5 ;  /* 0x3f000000150e7423 */ /* 0x080fe2000000200c */
[----:B-----5:R-:W-:Y:S01]  /*0a10*/  FADD R23, R23, -R0 ;  /* 0x8000000017177221 */ /* 0x020fe20000000000 */
[----:B------:R-:W-:Y:S01]  /*0a20*/  FFMA R8, R7, 1.4426950216293334961, -R8 ;  /* 0x3fb8aa3b07087823 */ /* 0x000fe20000000808 */
[C---:B------:R-:W-:Y:S01]  /*0a30*/  FADD R10, R6.reuse, -12583039 ;  /* 0xcb40007f060a7421 */ /* 0x040fe20000000000 */
[----:B------:R-:W-:Y:S01]  /*0a40*/  SHF.L.U32 R6, R6, 0x17, RZ ;  /* 0x0000001706067819 */ /* 0x000fe200000006ff */
[----:B------:R-:W-:Y:S01]  /*0a50*/  FFMA.SAT R18, R23, R12, 0.5 ;  /* 0x3f00000017127423 */ /* 0x000fe2000000200c */
[----:B------:R-:W-:Y:S01]  /*0a60*/  FFMA R8, R7, 1.925963033500011079e-08, R8 ;  /* 0x32a5706007087823 */ /* 0x000fe20000000008 */
[----:B------:R-:W-:Y:S01]  /*0a70*/  FFMA.RM R7, R14, R13, 12582913 ;  /* 0x4b4000010e077423 */ /* 0x000fe2000000400d */
[----:B------:R-:W-:-:S03]  /*0a80*/  FFMA R10, R25, 1.4426950216293334961, -R10 ;  /* 0x3fb8aa3b190a7823 */ /* 0x000fc6000000080a */
[----:B------:R-:W-:Y:S01]  /*0a90*/  FADD R14, R7, -12583039 ;  /* 0xcb40007f070e7421 */ /* 0x000fe20000000000 */
[----:B------:R-:W-:Y:S01]  /*0aa0*/  FFMA R16, R25, 1.925963033500011079e-08, R10 ;  /* 0x32a5706019107823 */ /* 0x000fe2000000000a */
[----:B------:R-:W-:Y:S01]  /*0ab0*/  FADD R25, R11, -R0 ;  /* 0x800000000b197221 */ /* 0x000fe20000000000 */
[-C--:B------:R-:W-:Y:S01]  /*0ac0*/  FFMA.RM R10, R18, R13.reuse, 12582913 ;  /* 0x4b400001120a7423 */ /* 0x080fe2000000400d */
[----:B------:R-:W-:Y:S01]  /*0ad0*/  FFMA R14, R21, 1.4426950216293334961, -R14 ;  /* 0x3fb8aa3b150e7823 */ /* 0x000fe2000000080e */
[----:B------:R-:W0:Y:S01]  /*0ae0*/  MUFU.EX2 R8, R8 ;  /* 0x0000000800087308 */ /* 0x000e220000000800 */
[----:B------:R-:W-:Y:S01]  /*0af0*/  FFMA.SAT R22, R25, R12, 0.5 ;  /* 0x3f00000019167423 */ /* 0x000fe2000000200c */
[----:B------:R-:W-:Y:S01]  /*0b00*/  FADD R18, R10, -12583039 ;  /* 0xcb40007f0a127421 */ /* 0x000fe20000000000 */
[----:B------:R-:W-:Y:S01]  /*0b10*/  FFMA R20, R21, 1.925963033500011079e-08, R14 ;  /* 0x32a5706015147823 */ /* 0x000fe2000000000e */
[----:B------:R-:W-:Y:S01]  /*0b20*/  FADD R21, R15, -R0 ;  /* 0x800000000f157221 */ /* 0x000fe20000000000 */
[----:B------:R-:W-:Y:S01]  /*0b30*/  FFMA.RM R14, R22, R13, 12582913 ;  /* 0x4b400001160e7423 */ /* 0x000fe2000000400d */
[----:B------:R-:W-:-:S02]  /*0b40*/  FFMA R18, R23, 1.4426950216293334961, -R18 ;  /* 0x3fb8aa3b17127823 */ /* 0x000fc40000000812 */
[-C--:B------:R-:W-:Y:S01]  /*0b50*/  FFMA.SAT R26, R21, R12.reuse, 0.5 ;  /* 0x3f000000151a7423 */ /* 0x080fe2000000200c */
[----:B------:R-:W-:Y:S01]  /*0b60*/  FADD R24, R14, -12583039 ;  /* 0xcb40007f0e187421 */ /* 0x000fe20000000000 */
[----:B------:R-:W-:Y:S01]  /*0b70*/  FFMA R22, R23, 1.925963033500011079e-08, R18 ;  /* 0x32a5706017167823 */ /* 0x000fe20000000012 */
[----:B------:R-:W-:Y:S01]  /*0b80*/  FADD R23, R19, -R0 ;  /* 0x8000000013177221 */ /* 0x000fe20000000000 */
[-C--:B------:R-:W-:Y:S01]  /*0b90*/  FFMA.RM R18, R26, R13.reuse, 12582913 ;  /* 0x4b4000011a127423 */ /* 0x080fe2000000400d */
[----:B------:R-:W-:Y:S01]  /*0ba0*/  FFMA R24, R25, 1.4426950216293334961, -R24 ;  /* 0x3fb8aa3b19187823 */ /* 0x000fe20000000818 */
[----:B------:R-:W1:Y:S01]  /*0bb0*/  MUFU.EX2 R11, R16 ;  /* 0x00000010000b7308 */ /* 0x000e620000000800 */
[-C--:B------:R-:W-:Y:S01]  /*0bc0*/  FFMA.SAT R28, R23, R12.reuse, 0.5 ;  /* 0x3f000000171c7423 */ /* 0x080fe2000000200c */
[----:B------:R-:W-:Y:S01]  /*0bd0*/  FADD R26, R18, -12583039 ;  /* 0xcb40007f121a7421 */ /* 0x000fe20000000000 */
[----:B------:R-:W-:Y:S01]  /*0be0*/  FFMA R24, R25, 1.925963033500011079e-08, R24 ;  /* 0x32a5706019187823 */ /* 0x000fe20000000018 */
[----:B------:R-:W-:Y:S01]  /*0bf0*/  FADD R25, R17, -R0 ;  /* 0x8000000011197221 */ /* 0x000fe20000000000 */
[-C--:B------:R-:W-:Y:S01]  /*0c00*/  FFMA.RM R19, R28, R13.reuse, 12582913 ;  /* 0x4b4000011c137423 */ /* 0x080fe2000000400d */
[----:B------:R-:W-:Y:S01]  /*0c10*/  FFMA R26, R21, 1.4426950216293334961, -R26 ;  /* 0x3fb8aa3b151a7823 */ /* 0x000fe2000000081a */
[----:B------:R-:W-:Y:S01]  /*0c20*/  SHF.L.U32 R14, R14, 0x17, RZ ;  /* 0x000000170e0e7819 */ /* 0x000fe200000006ff */
[----:B------:R-:W-:Y:S01]  /*0c30*/  FFMA.SAT R28, R25, R12, 0.5 ;  /* 0x3f000000191c7423 */ /* 0x000fe2000000200c */
[----:B------:R2:W3:Y:S01]  /*0c40*/  MUFU.EX2 R15, R20 ;  /* 0x00000014000f7308 */ /* 0x0004e20000000800 */
[----:B------:R-:W-:Y:S01]  /*0c50*/  FFMA R12, R21, 1.925963033500011079e-08, R26 ;  /* 0x32a57060150c7823 */ /* 0x000fe2000000001a */
[----:B------:R-:W-:Y:S01]  /*0c60*/  SHF.L.U32 R21, R9, 0x17, RZ ;  /* 0x0000001709157819 */ /* 0x000fe200000006ff */
[----:B------:R-:W-:-:S04]  /*0c70*/  FFMA.RM R13, R28, R13, 12582913 ;  /* 0x4b4000011c0d7423 */ /* 0x000fc8000000400d */
[----:B0-----:R-:W-:Y:S01]  /*0c80*/  FMUL R8, R21, R8 ;  /* 0x0000000815087220 */ /* 0x001fe20000400000 */
[----:B------:R0:W4:Y:S01]  /*0c90*/  MUFU.EX2 R16, R22 ;  /* 0x0000001600107308 */ /* 0x0001220000000800 */
[----:B--2---:R-:W-:Y:S01]  /*0ca0*/  FADD R20, R19, -12583039 ;  /* 0xcb40007f13147421 */ /* 0x004fe20000000000 */
[----:B-1----:R-:W-:Y:S01]  /*0cb0*/  FMUL R11, R6, R11 ;  /* 0x0000000b060b7220 */ /* 0x002fe20000400000 */
[----:B------:R-:W-:Y:S01]  /*0cc0*/  FADD R6, R8, R3 ;  /* 0x0000000308067221 */ /* 0x000fe20000000000 */
[----:B------:R-:W-:Y:S01]  /*0cd0*/  SHF.L.U32 R21, R18, 0x17, RZ ;  /* 0x0000001712157819 */ /* 0x000fe200000006ff */
[----:B------:R-:W-:Y:S01]  /*0ce0*/  FFMA R20, R23, 1.4426950216293334961, -R20 ;  /* 0x3fb8aa3b17147823 */ /* 0x000fe20000000814 */
[C---:B------:R-:W-:Y:S01]  /*0cf0*/  SHF.L.U32 R18, R13.reuse, 0x17, RZ ;  /* 0x000000170d127819 */ /* 0x040fe200000006ff */
[----:B------:R-:W-:Y:S01]  /*0d00*/  FADD R6, R6, R11 ;  /* 0x0000000b06067221 */ /* 0x000fe20000000000 */
[----:B------:R-:W1:Y:S01]  /*0d10*/  MUFU.EX2 R17, R24 ;  /* 0x0000001800117308 */ /* 0x000e620000000800 */
[----:B0-----:R-:W-:Y:S01]  /*0d20*/  FADD R22, R13, -12583039 ;  /* 0xcb40007f0d167421 */ /* 0x001fe20000000000 */
[----:B------:R-:W-:Y:S01]  /*0d30*/  FFMA R23, R23, 1.925963033500011079e-08, R20 ;  /* 0x32a5706017177823 */ /* 0x000fe20000000014 */
[----:B------:R-:W-:Y:S01]  /*0d40*/  SHF.L.U32 R20, R7, 0x17, RZ ;  /* 0x0000001707147819 */ /* 0x000fe200000006ff */
[----:B------:R-:W-:Y:S01]  /*0d50*/  STG.E desc[UR10][R4.64+-0xc], R11 ;  /* 0xfffff40b04007986 */ /* 0x000fe2000c10190a */
[----:B------:R-:W-:Y:S01]  /*0d60*/  FFMA R22, R25, 1.4426950216293334961, -R22 ;  /* 0x3fb8aa3b19167823 */ /* 0x000fe20000000816 */
[----:B------:R-:W-:-:S02]  /*0d70*/  SHF.L.U32 R7, R10, 0x17, RZ ;  /* 0x000000170a077819 */ /* 0x000fc400000006ff */
[----:B------:R-:W0:Y:S01]  /*0d80*/  MUFU.EX2 R12, R12 ;  /* 0x0000000c000c7308 */ /* 0x000e220000000800 */
[----:B------:R-:W-:Y:S01]  /*0d90*/  FFMA R22, R25, 1.925963033500011079e-08, R22 ;  /* 0x32a5706019167823 */ /* 0x000fe20000000016 */
[----:B------:R-:W-:Y:S01]  /*0da0*/  SHF.L.U32 R10, R19, 0x17, RZ ;  /* 0x00000017130a7819 */ /* 0x000fe200000006ff */
[----:B---3--:R-:W-:Y:S01]  /*0db0*/  FMUL R15, R20, R15 ;  /* 0x0000000f140f7220 */ /* 0x008fe20000400000 */
[----:B----4-:R-:W-:Y:S01]  /*0dc0*/  FMUL R7, R7, R16 ;  /* 0x0000001007077220 */ /* 0x010fe20000400000 */
[----:B------:R2:W-:Y:S02]  /*0dd0*/  STG.E desc[UR10][R4.64+-0x10], R8 ;  /* 0xfffff00804007986 */ /* 0x0005e4000c10190a */
[----:B------:R-:W-:Y:S01]  /*0de0*/  FADD R6, R6, R15 ;  /* 0x0000000f06067221 */ /* 0x000fe20000000000 */
[----:B------:R-:W3:Y:S01]  /*0df0*/  MUFU.EX2 R9, R23 ;  /* 0x0000001700097308 */ /* 0x000ee20000000800 */
[----:B-1----:R-:W-:Y:S01]  /*0e00*/  FMUL R17, R14, R17 ;  /* 0x000000110e117220 */ /* 0x002fe20000400000 */
[----:B------:R-:W-:Y:S01]  /*0e10*/  STG.E desc[UR10][R4.64+-0x8], R15 ;  /* 0xfffff80f04007986 */ /* 0x000fe2000c10190a */
[----:B------:R-:W-:-:S03]  /*0e20*/  FADD R6, R6, R7 ;  /* 0x0000000706067221 */ /* 0x000fc60000000000 */
[----:B------:R-:W-:Y:S01]  /*0e30*/  STG.E desc[UR10][R4.64], R17 ;  /* 0x0000001104007986 */ /* 0x000fe2000c10190a */
[----:B------:R-:W-:Y:S01]  /*0e40*/  FADD R6, R6, R17 ;  /* 0x0000001106067221 */ /* 0x000fe20000000000 */
[----:B------:R-:W1:Y:S01]  /*0e50*/  MUFU.EX2 R3, R22 ;  /* 0x0000001600037308 */ /* 0x000e620000000800 */
[----:B0-----:R-:W-:Y:S01]  /*0e60*/  FMUL R21, R21, R12 ;  /* 0x0000000c15157220 */ /* 0x001fe20000400000 */
[----:B--2---:R-:W-:Y:S01]  /*0e70*/  IADD3 R8, P0, PT, R4, 0x20, RZ ;  /* 0x0000002004087810 */ /* 0x004fe20007f1e0ff */
[----:B------:R0:W-:Y:S02]  /*0e80*/  STG.E desc[UR10][R4.64+-0x4], R7 ;  /* 0xfffffc0704007986 */ /* 0x0001e4000c10190a */
[----:B------:R-:W-:Y:S02]  /*0e90*/  FADD R6, R6, R21 ;  /* 0x0000001506067221 */ /* 0x000fe40000000000 */
[----:B------:R2:W-:Y:S01]  /*0ea0*/  STG.E desc[UR10][R4.64+0x4], R21 ;  /* 0x0000041504007986 */ /* 0x0005e2000c10190a */
[----:B---3--:R-:W-:-:S04]  /*0eb0*/  FMUL R9, R10, R9 ;  /* 0x000000090a097220 */ /* 0x008fc80000400000 */
[----:B------:R-:W-:Y:S01]  /*0ec0*/  FADD R6, R6, R9 ;  /* 0x0000000906067221 */ /* 0x000fe20000000000 */
[----:B------:R2:W-:Y:S01]  /*0ed0*/  STG.E desc[UR10][R4.64+0x8], R9 ;  /* 0x0000080904007986 */ /* 0x0005e2000c10190a */
[----:B0-----:R-:W-:Y:S01]  /*0ee0*/  IADD3.X R7, PT, PT, RZ, R5, RZ, P0, !PT ;  /* 0x00000005ff077210 */ /* 0x001fe200007fe4ff */
[----:B-1----:R-:W-:-:S04]  /*0ef0*/  FMUL R11, R18, R3 ;  /* 0x00000003120b7220 */ /* 0x002fc80000400000 */
[----:B------:R-:W-:Y:S01]  /*0f00*/  FADD R3, R6, R11 ;  /* 0x0000000b06037221 */ /* 0x000fe20000000000 */
[----:B------:R2:W-:Y:S01]  /*0f10*/  STG.E desc[UR10][R4.64+0xc], R11 ;  /* 0x00000c0b04007986 */ /* 0x0005e2000c10190a */
[----:B------:R-:W-:Y:S05]  /*0f20*/  BRA.U UP1, `(.L_x_8) ;  /* 0xfffffff9015c7547 */ /* 0x000fea000b83ffff */
.L_x_7:
[----:B------:R-:W-:Y:S05]  /*0f30*/  BRA.U !UP0, `(.L_x_6) ;  /* 0x0000000508e87547 */ /* 0x000fea000b800000 */
[----:B------:R-:W0:Y:S01]  /*0f40*/  LDCU UR4, c[0x0][0x38c] ;  /* 0x00007180ff0477ac */ /* 0x000e220008000800 */
[----:B------:R-:W-:Y:S02]  /*0f50*/  UISETP.GE.U32.AND UP0, UPT, UR12, 0x4, UPT ;  /* 0x000000040c00788c */ /* 0x000fe4000bf06070 */
[----:B0-----:R-:W-:-:S04]  /*0f60*/  ULOP3.LUT UR5, UR4, 0x3, URZ, 0xc0, !UPT ;  /* 0x0000000304057892 */ /* 0x001fc8000f8ec0ff */
[----:B------:R-:W-:-:S03]  /*0f70*/  UISETP.NE.AND UP1, UPT, UR5, URZ, UPT ;  /* 0x000000ff0500728c */ /* 0x000fc6000bf25270 */
[----:B------:R-:W-:Y:S08]  /*0f80*/  BRA.U !UP0, `(.L_x_9) ;  /* 0x0000000108ec7547 */ /* 0x000ff0000b800000 */
[----:B--2---:R-:W0:Y:S01]  /*0f90*/  LDC.64 R4, c[0x0][0x380] ;  /* 0x0000e000ff047b82 */ /* 0x004e220000000a00 */
[----:B------:R-:W-:-:S05]  /*0fa0*/  IADD3 R7, PT, PT, R2, UR8, RZ ;  /* 0x0000000802077c10 */ /* 0x000fca000fffe0ff */
[----:B0-----:R-:W-:-:S05]  /*0fb0*/  IMAD.WIDE.U32 R4, R7, 0x4, R4 ;  /* 0x0000000407047825 */ /* 0x001fca00078e0004 */
[----:B------:R-:W2:Y:S01]  /*0fc0*/  LDG.E R7, desc[UR10][R4.64] ;  /* 0x0000000a04077981 */ /* 0x000ea2000c1e1900 */
[----:B------:R-:W-:Y:S01]  /*0fd0*/  HFMA2 R9, -RZ, RZ, 0.96630859375, -0.0022525787353515625 ;  /* 0x3bbb989dff097431 */ /* 0x000fe200000001ff */
[----:B------:R-:W-:Y:S02]  /*0fe0*/  MOV R8, 0x437c0000 ;  /* 0x437c000000087802 */ /* 0x000fe40000000f00 */
[----:B------:R-:W-:-:S04]  /*0ff0*/  IADD3 R12, P0, PT, R2, UR8, RZ ;  /* 0x00000008020c7c10 */ /* 0x000fc8000ff1e0ff */
[----:B------:R-:W-:Y:S01]  /*1000*/  IADD3.X R14, PT, PT, RZ, RZ, RZ, P0, !PT ;  /* 0x000000ffff0e7210 */ /* 0x000fe200007fe4ff */
[----:B--2---:R-:W-:-:S04]  /*1010*/  FADD R10, R7, -R0 ;  /* 0x80000000070a7221 */ /* 0x004fc80000000000 */
[----:B------:R-:W-:-:S04]  /*1020*/  FFMA.SAT R7, R10, R9, 0.5 ;  /* 0x3f0000000a077423 */ /* 0x000fc80000002009 */
[----:B------:R-:W-:Y:S02]  /*1030*/  FFMA.RM R11, R7, R8, 12582913 ;  /* 0x4b400001070b7423 */ /* 0x000fe40000004008 */
[----:B------:R-:W0:Y:S02]  /*1040*/  LDC.64 R6, c[0x0][0x380] ;  /* 0x0000e000ff067b82 */ /* 0x000e240000000a00 */
[----:B------:R-:W-:-:S04]  /*1050*/  FADD R13, R11, -12583039 ;  /* 0xcb40007f0b0d7421 */ /* 0x000fc80000000000 */
[----:B------:R-:W-:-:S04]  /*1060*/  FFMA R13, R10, 1.4426950216293334961, -R13 ;  /* 0x3fb8aa3b0a0d7823 */ /* 0x000fc8000000080d */
[----:B------:R-:W-:Y:S01]  /*1070*/  FFMA R13, R10, 1.925963033500011079e-08, R13 ;  /* 0x32a570600a0d7823 */ /* 0x000fe2000000000d */
[----:B------:R-:W-:-:S05]  /*1080*/  SHF.L.U32 R10, R11, 0x17, RZ ;  /* 0x000000170b0a7819 */ /* 0x000fca00000006ff */
[----:B------:R-:W1:Y:S01]  /*1090*/  MUFU.EX2 R13, R13 ;  /* 0x0000000d000d7308 */ /* 0x000e620000000800 */
[----:B0-----:R-:W-:-:S04]  /*10a0*/  LEA R6, P0, R12, R6, 0x2 ;  /* 0x000000060c067211 */ /* 0x001fc800078010ff */
[----:B------:R-:W-:Y:S01]  /*10b0*/  LEA.HI.X R7, R12, R7, R14, 0x2, P0 ;  /* 0x000000070c077211 */ /* 0x000fe200000f140e */
[----:B-1----:R-:W-:-:S05]  /*10c0*/  FMUL R10, R10, R13 ;  /* 0x0000000d0a0a7220 */ /* 0x002fca0000400000 */
[----:B------:R0:W-:Y:S04]  /*10d0*/  STG.E desc[UR10][R4.64], R10 ;  /* 0x0000000a04007986 */ /* 0x0001e8000c10190a */
[----:B------:R-:W2:Y:S04]  /*10e0*/  LDG.E R11, desc[UR10][R6.64+0x4] ;  /* 0x0000040a060b7981 */ /* 0x000ea8000c1e1900 */
[----:B------:R-:W3:Y:S04]  /*10f0*/  LDG.E R15, desc[UR10][R6.64+0x8] ;  /* 0x0000080a060f7981 */ /* 0x000ee8000c1e1900 */
[----:B------:R-:W4:Y:S01]  /*1100*/  LDG.E R17, desc[UR10][R6.64+0xc] ;  /* 0x00000c0a06117981 */ /* 0x000f22000c1e1900 */
[----:B------:R-:W-:Y:S01]  /*1110*/  FADD R3, R3, R10 ;  /* 0x0000000a03037221 */ /* 0x000fe20000000000 */
[----:B------:R-:W-:Y:S01]  /*1120*/  IADD3 R2, PT, PT, R2, 0x4, RZ ;  /* 0x0000000402027810 */ /* 0x000fe20007ffe0ff */
[--C-:B--2---:R-:W-:Y:S01]  /*1130*/  FADD R12, R11, -R0.reuse ;  /* 0x800000000b0c7221 */ /* 0x104fe20000000000 */
[----:B---3--:R-:W-:-:S03]  /*1140*/  FADD R14, R15, -R0 ;  /* 0x800000000f0e7221 */ /* 0x008fc60000000000 */
[-C--:B------:R-:W-:Y:S01]  /*1150*/  FFMA.SAT R11, R12, R9.reuse, 0.5 ;  /* 0x3f0000000c0b7423 */ /* 0x080fe20000002009 */
[----:B----4-:R-:W-:Y:S01]  /*1160*/  FADD R16, R17, -R0 ;  /* 0x8000000011107221 */ /* 0x010fe20000000000 */
[-C--:B------:R-:W-:Y:S02]  /*1170*/  FFMA.SAT R15, R14, R9.reuse, 0.5 ;  /* 0x3f0000000e0f7423 */ /* 0x080fe40000002009 */
[-C--:B------:R-:W-:Y:S01]  /*1180*/  FFMA.RM R11, R11, R8.reuse, 12582913 ;  /* 0x4b4000010b0b7423 */ /* 0x080fe20000004008 */
[----:B------:R-:W-:Y:S01]  /*1190*/  FFMA.SAT R9, R16, R9, 0.5 ;  /* 0x3f00000010097423 */ /* 0x000fe20000002009 */
[-C--:B------:R-:W-:Y:S02]  /*11a0*/  FFMA.RM R15, R15, R8.reuse, 12582913 ;  /* 0x4b4000010f0f7423 */ /* 0x080fe40000004008 */
[C---:B------:R-:W-:Y:S01]  /*11b0*/  FADD R13, R11.reuse, -12583039 ;  /* 0xcb40007f0b0d7421 */ /* 0x040fe20000000000 */
[----:B------:R-:W-:Y:S01]  /*11c0*/  SHF.L.U32 R11, R11, 0x17, RZ ;  /* 0x000000170b0b7819 */ /* 0x000fe200000006ff */
[----:B------:R-:W-:Y:S01]  /*11d0*/  FFMA.RM R9, R9, R8, 12582913 ;  /* 0x4b40000109097423 */ /* 0x000fe20000004008 */
[C---:B0-----:R-:W-:Y:S01]  /*11e0*/  FADD R5, R15.reuse, -12583039 ;  /* 0xcb40007f0f057421 */ /* 0x041fe20000000000 */
[----:B------:R-:W-:Y:S01]  /*11f0*/  FFMA R13, R12, 1.4426950216293334961, -R13 ;  /* 0x3fb8aa3b0c0d7823 */ /* 0x000fe2000000080d */
[----:B------:R-:W-:Y:S01]  /*1200*/  SHF.L.U32 R15, R15, 0x17, RZ ;  /* 0x000000170f0f7819 */ /* 0x000fe200000006ff */
[C---:B------:R-:W-:Y:S01]  /*1210*/  FADD R17, R9.reuse, -12583039 ;  /* 0xcb40007f09117421 */ /* 0x040fe20000000000 */
[----:B------:R-:W-:Y:S01]  /*1220*/  FFMA R5, R14, 1.4426950216293334961, -R5 ;  /* 0x3fb8aa3b0e057823 */ /* 0x000fe20000000805 */
[----:B------:R-:W-:Y:S01]  /*1230*/  FFMA R13, R12, 1.925963033500011079e-08, R13 ;  /* 0x32a570600c0d7823 */ /* 0x000fe2000000000d */
[----:B------:R-:W-:Y:S01]  /*1240*/  SHF.L.U32 R9, R9, 0x17, RZ ;  /* 0x0000001709097819 */ /* 0x000fe200000006ff */
[----:B------:R-:W-:Y:S01]  /*1250*/  FFMA R17, R16, 1.4426950216293334961, -R17 ;  /* 0x3fb8aa3b10117823 */ /* 0x000fe20000000811 */
[----:B------:R-:W-:Y:S01]  /*1260*/  FFMA R5, R14, 1.925963033500011079e-08, R5 ;  /* 0x32a570600e057823 */ /* 0x000fe20000000005 */
[----:B------:R-:W0:Y:S02]  /*1270*/  MUFU.EX2 R4, R13 ;  /* 0x0000000d00047308 */ /* 0x000e240000000800 */
[----:B------:R-:W-:-:S06]  /*1280*/  FFMA R17, R16, 1.925963033500011079e-08, R17 ;  /* 0x32a5706010117823 */ /* 0x000fcc0000000011 */
[----:B------:R-:W1:Y:S08]  /*1290*/  MUFU.EX2 R8, R5 ;  /* 0x0000000500087308 */ /* 0x000e700000000800 */
[----:B------:R-:W2:Y:S01]  /*12a0*/  MUFU.EX2 R12, R17 ;  /* 0x00000011000c7308 */ /* 0x000ea20000000800 */
[----:B0-----:R-:W-:-:S04]  /*12b0*/  FMUL R4, R11, R4 ;  /* 0x000000040b047220 */ /* 0x001fc80000400000 */
[----:B------:R-:W-:Y:S01]  /*12c0*/  FADD R3, R3, R4 ;  /* 0x0000000403037221 */ /* 0x000fe20000000000 */
[----:B------:R0:W-:Y:S01]  /*12d0*/  STG.E desc[UR10][R6.64+0x4], R4 ;  /* 0x0000040406007986 */ /* 0x0001e2000c10190a */
[----:B-1----:R-:W-:-:S04]  /*12e0*/  FMUL R8, R15, R8 ;  /* 0x000000080f087220 */ /* 0x002fc80000400000 */
[----:B------:R-:W-:Y:S01]  /*12f0*/  FADD R3, R3, R8 ;  /* 0x0000000803037221 */ /* 0x000fe20000000000 */
[----:B------:R0:W-:Y:S01]  /*1300*/  STG.E desc[UR10][R6.64+0x8], R8 ;  /* 0x0000080806007986 */ /* 0x0001e2000c10190a */
[----:B--2---:R-:W-:-:S04]  /*1310*/  FMUL R9, R9, R12 ;  /* 0x0000000c09097220 */ /* 0x004fc80000400000 */
[----:B------:R-:W-:Y:S01]  /*1320*/  FADD R3, R3, R9 ;  /* 0x0000000903037221 */ /* 0x000fe20000000000 */
[----:B------:R0:W-:Y:S06]  /*1330*/  STG.E desc[UR10][R6.64+0xc], R9 ;  /* 0x00000c0906007986 */ /* 0x0001ec000c10190a */
.L_x_9:
[----:B------:R-:W-:Y:S05]  /*1340*/  BRA.U !UP1, `(.L_x_6) ;  /* 0x0000000109e47547 */ /* 0x000fea000b800000 */
[----:B------:R-:W-:Y:S02]  /*1350*/  UISETP.NE.AND UP0, UPT, UR5, 0x1, UPT ;  /* 0x000000010500788c */ /* 0x000fe4000bf05270 */
[----:B------:R-:W-:-:S04]  /*1360*/  ULOP3.LUT UR4, UR4, 0x1, URZ, 0xc0, !UPT ;  /* 0x0000000104047892 */ /* 0x000fc8000f8ec0ff */
[----:B------:R-:W-:-:S03]  /*1370*/  UISETP.NE.U32.AND UP1, UPT, UR4, 0x1, UPT ;  /* 0x000000010400788c */ /* 0x000fc6000bf25070 */
[----:B------:R-:W-:Y:S08]  /*1380*/  BRA.U !UP0, `(.L_x_10) ;  /* 0x00000001088c7547 */ /* 0x000ff0000b800000 */
[----:B0-2---:R-:W0:Y:S01]  /*1390*/  LDC.64 R4, c[0x0][0x380] ;  /* 0x0000e000ff047b82 */ /* 0x005e220000000a00 */
        /* <DEDUP_REMOVED lines=11> */
[C---:B------:R-:W-:Y:S01]  /*1450*/  FADD R11, R9.reuse, -12583039 ;  /* 0xcb40007f090b7421 */ /* 0x040fe20000000000 */
[----:B------:R-:W-:-:S03]  /*1460*/  SHF.L.U32 R9, R9, 0x17, RZ ;  /* 0x0000001709097819 */ /* 0x000fc600000006ff */
[----:B------:R-:W-:-:S04]  /*1470*/  FFMA R11, R8, 1.4426950216293334961, -R11 ;  /* 0x3fb8aa3b080b7823 */ /* 0x000fc8000000080b */
[----:B------:R-:W-:-:S04]  /*1480*/  FFMA R11, R8, 1.925963033500011079e-08, R11 ;  /* 0x32a57060080b7823 */ /* 0x000fc8000000000b */
[----:B------:R-:W1:Y:S01]  /*1490*/  MUFU.EX2 R8, R11 ;  /* 0x0000000b00087308 */ /* 0x000e620000000800 */
[----:B0-----:R-:W-:-:S04]  /*14a0*/  LEA R6, P0, R12, R6, 0x2 ;  /* 0x000000060c067211 */ /* 0x001fc800078010ff */
[----:B------:R-:W-:Y:S01]  /*14b0*/  LEA.HI.X R7, R12, R7, R14, 0x2, P0 ;  /* 0x000000070c077211 */ /* 0x000fe200000f140e */
[----:B-1----:R-:W-:-:S05]  /*14c0*/  FMUL R8, R9, R8 ;  /* 0x0000000809087220 */ /* 0x002fca0000400000 */
[----:B------:R1:W-:Y:S04]  /*14d0*/  STG.E desc[UR10][R4.64], R8 ;  /* 0x0000000804007986 */ /* 0x0003e8000c10190a */
[----:B------:R-:W2:Y:S01]  /*14e0*/  LDG.E R9, desc[UR10][R6.64+0x4] ;  /* 0x0000040a06097981 */ /* 0x000ea2000c1e1900 */
[----:B------:R-:W-:Y:S01]  /*14f0*/  FADD R3, R3, R8 ;  /* 0x0000000803037221 */ /* 0x000fe20000000000 */
[----:B------:R-:W-:Y:S01]  /*1500*/  IADD3 R2, PT, PT, R2, 0x2, RZ ;  /* 0x0000000202027810 */ /* 0x000fe20007ffe0ff */
[----:B--2---:R-:W-:-:S04]  /*1510*/  FADD R9, R9, -R0 ;  /* 0x8000000009097221 */ /* 0x004fc80000000000 */
[----:B------:R-:W-:-:S04]  /*1520*/  FFMA.SAT R10, R9, R10, 0.5 ;  /* 0x3f000000090a7423 */ /* 0x000fc8000000200a */
[----:B------:R-:W-:-:S04]  /*1530*/  FFMA.RM R10, R10, R13, 12582913 ;  /* 0x4b4000010a0a7423 */ /* 0x000fc8000000400d */
[C---:B------:R-:W-:Y:S01]  /*1540*/  FADD R12, R10.reuse, -12583039 ;  /* 0xcb40007f0a0c7421 */ /* 0x040fe20000000000 */
[----:B------:R-:W-:-:S03]  /*1550*/  SHF.L.U32 R10, R10, 0x17, RZ ;  /* 0x000000170a0a7819 */ /* 0x000fc600000006ff */
[----:B------:R-:W-:-:S04]  /*1560*/  FFMA R12, R9, 1.4426950216293334961, -R12 ;  /* 0x3fb8aa3b090c7823 */ /* 0x000fc8000000080c */
[----:B------:R-:W-:-:S04]  /*1570*/  FFMA R12, R9, 1.925963033500011079e-08, R12 ;  /* 0x32a57060090c7823 */ /* 0x000fc8000000000c */
[----:B------:R-:W0:Y:S02]  /*1580*/  MUFU.EX2 R9, R12 ;  /* 0x0000000c00097308 */ /* 0x000e240000000800 */
[----:B0-----:R-:W-:-:S04]  /*1590*/  FMUL R9, R10, R9 ;  /* 0x000000090a097220 */ /* 0x001fc80000400000 */
[----:B------:R-:W-:Y:S01]  /*15a0*/  FADD R3, R3, R9 ;  /* 0x0000000903037221 */ /* 0x000fe20000000000 */
[----:B------:R1:W-:Y:S06]  /*15b0*/  STG.E desc[UR10][R6.64+0x4], R9 ;  /* 0x0000040906007986 */ /* 0x0003ec000c10190a */
.L_x_10:
[----:B------:R-:W-:Y:S05]  /*15c0*/  BRA.U UP1, `(.L_x_6) ;  /* 0x0000000101447547 */ /* 0x000fea000b800000 */
[----:B012---:R-:W0:Y:S01]  /*15d0*/  LDC.64 R4, c[0x0][0x380] ;  /* 0x0000e000ff047b82 */ /* 0x007e220000000a00 */
[----:B------:R-:W-:-:S05]  /*15e0*/  IADD3 R7, PT, PT, R2, UR8, RZ ;  /* 0x0000000802077c10 */ /* 0x000fca000fffe0ff */
[----:B0-----:R-:W-:-:S05]  /*15f0*/  IMAD.WIDE.U32 R4, R7, 0x4, R4 ;  /* 0x0000000407047825 */ /* 0x001fca00078e0004 */
[----:B------:R-:W2:Y:S01]  /*1600*/  LDG.E R7, desc[UR10][R4.64] ;  /* 0x0000000a04077981 */ /* 0x000ea2000c1e1900 */
[----:B------:R-:W-:Y:S01]  /*1610*/  HFMA2 R2, -RZ, RZ, 0.96630859375, -0.0022525787353515625 ;  /* 0x3bbb989dff027431 */ /* 0x000fe200000001ff */
[----:B------:R-:W-:Y:S01]  /*1620*/  MOV R9, 0x437c0000 ;  /* 0x437c000000097802 */ /* 0x000fe20000000f00 */
        /* <DEDUP_REMOVED lines=11> */
.L_x_6:
[----:B01----:R-:W0:Y:S02]  /*16e0*/  LDC R6, c[0x0][0x38c] ;  /* 0x0000e300ff067b82 */ /* 0x003e240000000800 */
[----:B0-----:R-:W-:-:S13]  /*16f0*/  ISETP.GE.AND P0, PT, R6, 0x1, PT ;  /* 0x000000010600780c */ /* 0x001fda0003f06270 */
[----:B------:R-:W-:Y:S05]  /*1700*/  @!P0 EXIT ;  /* 0x000000000000894d */ /* 0x000fea0003800000 */
[C---:B------:R-:W-:Y:S01]  /*1710*/  ISETP.GE.U32.AND P0, PT, R6.reuse, 0x10, PT ;  /* 0x000000100600780c */ /* 0x040fe20003f06070 */
[C---:B------:R-:W-:Y:S02]  /*1720*/  IMAD R2, R6.reuse, UR9, RZ ;  /* 0x0000000906027c24 */ /* 0x040fe4000f8e02ff */
[----:B------:R-:W-:Y:S01]  /*1730*/  HFMA2 R7, -RZ, RZ, 0, 0 ;  /* 0x00000000ff077431 */ /* 0x000fe200000001ff */
[----:B------:R-:W-:-:S09]  /*1740*/  LOP3.LUT R8, R6, 0xf, RZ, 0xc0, !PT ;  /* 0x0000000f06087812 */ /* 0x000fd200078ec0ff */
[----:B------:R-:W-:Y:S05]  /*1750*/  @!P0 BRA `(.L_x_11) ;  /* 0x0000000c00908947 */ /* 0x000fea0003800000 */
[----:B--23--:R-:W0:Y:S01]  /*1760*/  LDC.64 R4, c[0x0][0x380] ;  /* 0x0000e000ff047b82 */ /* 0x00ce220000000a00 */
[----:B------:R-:W-:-:S04]  /*1770*/  LOP3.LUT R7, R6, 0x7ffffff0, RZ, 0xc0, !PT ;  /* 0x7ffffff006077812 */ /* 0x000fc800078ec0ff */
[----:B------:R-:W-:Y:S01]  /*1780*/  IADD3 R6, PT, PT, -R7, RZ, RZ ;  /* 0x000000ff07067210 */ /* 0x000fe20007ffe1ff */
[----:B0-----:R-:W-:-:S03]  /*1790*/  IMAD.WIDE.U32 R4, R2, 0x4, R4 ;  /* 0x0000000402047825 */ /* 0x001fc600078e0004 */
[----:B------:R-:W-:-:S04]  /*17a0*/  IADD3 R0, P0, PT, R4, 0x20, RZ ;  /* 0x0000002004007810 */ /* 0x000fc80007f1e0ff */
[----:B------:R-:W-:-:S09]  /*17b0*/  IADD3.X R9, PT, PT, RZ, R5, RZ, P0, !PT ;  /* 0x00000005ff097210 */ /* 0x000fd200007fe4ff */
.L_x_28:
[----:B0-----:R-:W-:Y:S02]  /*17c0*/  MOV R4, R0 ;  /* 0x0000000000047202 */ /* 0x001fe40000000f00 */
[----:B------:R-:W-:-:S05]  /*17d0*/  MOV R5, R9 ;  /* 0x0000000900057202 */ /* 0x000fca0000000f00 */
[----:B------:R-:W2:Y:S01]  /*17e0*/  LDG.E R0, desc[UR10][R4.64+-0x20] ;  /* 0xffffe00a04007981 */ /* 0x000ea2000c1e1900 */
[----:B------:R-:W0:Y:S01]  /*17f0*/  MUFU.RCP R10, R3 ;  /* 0x00000003000a7308 */ /* 0x000e220000001000 */
[----:B------:R-:W-:-:S04]  /*1800*/  IADD3 R6, PT, PT, R6, 0x10, RZ ;  /* 0x0000001006067810 */ /* 0x000fc80007ffe0ff */
[----:B------:R-:W-:Y:S01]  /*1810*/  ISETP.NE.AND P2, PT, R6, RZ, PT ;  /* 0x000000ff0600720c */ /* 0x000fe20003f45270 */
[----:B0-----:R-:W-:-:S04]  /*1820*/  FFMA R9, R10, -R3, 1 ;  /* 0x3f8000000a097423 */ /* 0x001fc80000000803 */
[----:B------:R-:W-:Y:S01]  /*1830*/  FFMA R9, R10, R9, R10 ;  /* 0x000000090a097223 */ /* 0x000fe2000000000a */
[----:B--2---:R-:W0:Y:S03]  /*1840*/  FCHK P0, R0, R3 ;  /* 0x0000000300007302 */ /* 0x004e260000000000 */
[----:B------:R-:W-:-:S04]  /*1850*/  FFMA R10, R0, R9, RZ ;  /* 0x00000009000a7223 */ /* 0x000fc800000000ff */
[----:B------:R-:W-:-:S04]  /*1860*/  FFMA R11, R10, -R3, R0 ;  /* 0x800000030a0b7223 */ /* 0x000fc80000000000 */
[----:B------:R-:W-:Y:S01]  /*1870*/  FFMA R9, R9, R11, R10 ;  /* 0x0000000b09097223 */ /* 0x000fe2000000000a */
[----:B0-----:R-:W-:Y:S06]  /*1880*/  @!P0 BRA `(.L_x_12) ;  /* 0x00000000000c8947 */ /* 0x001fec0003800000 */
[----:B------:R-:W-:-:S07]  /*1890*/  MOV R12, 0x18b0 ;  /* 0x000018b0000c7802 */ /* 0x000fce0000000f00 */
[----:B------:R-:W-:Y:S05]  /*18a0*/  CALL.REL.NOINC `($__internal_0_$__cuda_sm3x_div_rn_noftz_f32_slowpath) ;  /* 0x0000001800a47944 */ /* 0x000fea0003c00000 */
[----:B------:R-:W-:-:S07]  /*18b0*/  MOV R9, R11 ;  /* 0x0000000b00097202 */ /* 0x000fce0000000f00 */
.L_x_12:
[----:B------:R-:W2:Y:S01]  /*18c0*/  LDG.E R13, desc[UR10][R4.64+-0x1c] ;  /* 0xffffe40a040d7981 */ /* 0x000ea2000c1e1900 */
[----:B------:R-:W0:Y:S03]  /*18d0*/  MUFU.RCP R0, R3 ;  /* 0x0000000300007308 */ /* 0x000e260000001000 */
[----:B------:R1:W-:Y:S01]  /*18e0*/  STG.E desc[UR10][R4.64+-0x20], R9 ;  /* 0xffffe00904007986 */ /* 0x0003e2000c10190a */
[----:B0-----:R-:W-:-:S04]  /*18f0*/  FFMA R11, R0, -R3, 1 ;  /* 0x3f800000000b7423 */ /* 0x001fc80000000803 */
[----:B------:R-:W-:Y:S01]  /*1900*/  FFMA R0, R0, R11, R0 ;  /* 0x0000000b00007223 */ /* 0x000fe20000000000 */
[----:B--2---:R-:W0:Y:S03]  /*1910*/  FCHK P0, R13, R3 ;  /* 0x000000030d007302 */ /* 0x004e260000000000 */
[----:B------:R-:W-:-:S04]  /*1920*/  FFMA R10, R0, R13, RZ ;  /* 0x0000000d000a7223 */ /* 0x000fc800000000ff */
[----:B------:R-:W-:-:S04]  /*1930*/  FFMA R11, R10, -R3, R13 ;  /* 0x800000030a0b7223 */ /* 0x000fc8000000000d */
[----:B------:R-:W-:Y:S01]  /*1940*/  FFMA R11, R0, R11, R10 ;  /* 0x0000000b000b7223 */ /* 0x000fe2000000000a */
[----:B01----:R-:W-:Y:S06]  /*1950*/  @!P0 BRA `(.L_x_13) ;  /* 0x00000000000c8947 */ /* 0x003fec0003800000 */
[----:B------:R-:W-:Y:S02]  /*1960*/  MOV R0, R13 ;  /* 0x0000000d00007202 */ /* 0x000fe40000000f00 */
[----:B------:R-:W-:-:S07]  /*1970*/  MOV R12, 0x1990 ;  /* 0x00001990000c7802 */ /* 0x000fce0000000f00 */
[----:B------:R-:W-:Y:S05]  /*1980*/  CALL.REL.NOINC `($__internal_0_$__cuda_sm3x_div_rn_noftz_f32_slowpath) ;  /* 0x00000018006c7944 */ /* 0x000fea0003c00000 */
.L_x_13:
        /* <DEDUP_REMOVED lines=13> */
[----:B------:R-:W-:-:S07]  /*1a60*/  MOV R9, R11 ;  /* 0x0000000b00097202 */ /* 0x000fce0000000f00 */
.L_x_14:
        /* <DEDUP_REMOVED lines=13> */
.L_x_15:
        /* <DEDUP_REMOVED lines=14> */
.L_x_16:
        /* <DEDUP_REMOVED lines=13> */
.L_x_17:
        /* <DEDUP_REMOVED lines=14> */
.L_x_18:
        /* <DEDUP_REMOVED lines=13> */
.L_x_19:
        /* <DEDUP_REMOVED lines=14> */
.L_x_20:
        /* <DEDUP_REMOVED lines=13> */
.L_x_21:
        /* <DEDUP_REMOVED lines=14> */
.L_x_22:
        /* <DEDUP_REMOVED lines=13> */
.L_x_23:
        /* <DEDUP_REMOVED lines=14> */
.L_x_24:
        /* <DEDUP_REMOVED lines=13> */
.L_x_25:
        /* <DEDUP_REMOVED lines=14> */
.L_x_26:
        /* <DEDUP_REMOVED lines=13> */
.L_x_27:
[----:B------:R0:W-:Y:S01]  /*2560*/  STG.E desc[UR10][R4.64+0x1c], R11 ;  /* 0x00001c0b04007986 */ /* 0x0001e2000c10190a */
[----:B------:R-:W-:-:S04]  /*2570*/  IADD3 R0, P0, PT, R4, 0x40, RZ ;  /* 0x0000004004007810 */ /* 0x000fc80007f1e0ff */
[----:B------:R-:W-:Y:S01]  /*2580*/  IADD3.X R9, PT, PT, RZ, R5, RZ, P0, !PT ;  /* 0x00000005ff097210 */ /* 0x000fe200007fe4ff */
[----:B------:R-:W-:Y:S08]  /*2590*/  @P2 BRA `(.L_x_28) ;  /* 0xfffffff000882947 */ /* 0x000ff0000383ffff */
.L_x_11:
[----:B------:R-:W-:-:S13]  /*25a0*/  ISETP.NE.AND P0, PT, R8, RZ, PT ;  /* 0x000000ff0800720c */ /* 0x000fda0003f05270 */
[----:B------:R-:W-:Y:S05]  /*25b0*/  @!P0 EXIT ;  /* 0x000000000000894d */ /* 0x000fea0003800000 */
[----:B------:R-:W1:Y:S01]  /*25c0*/  LDCU UR4, c[0x0][0x38c] ;  /* 0x00007180ff0477ac */ /* 0x000e620008000800 */
[----:B------:R-:W-:Y:S01]  /*25d0*/  ISETP.GE.U32.AND P0, PT, R8, 0x8, PT ;  /* 0x000000080800780c */ /* 0x000fe20003f06070 */
[----:B-1----:R-:W-:-:S12]  /*25e0*/  ULOP3.LUT UR4, UR4, 0x7, URZ, 0xc0, !UPT ;  /* 0x0000000704047892 */ /* 0x002fd8000f8ec0ff */
[----:B------:R-:W-:Y:S05]  /*25f0*/  @!P0 BRA `(.L_x_29) ;  /* 0x0000000400d48947 */ /* 0x000fea0003800000 */
[----:B--2---:R-:W1:Y:S01]  /*2600*/  LDC.64 R8, c[0x0][0x380] ;  /* 0x0000e000ff087b82 */ /* 0x004e620000000a00 */
[----:B0--3--:R-:W-:-:S05]  /*2610*/  IADD3 R5, PT, PT, R2, R7, RZ ;  /* 0x0000000702057210 */ /* 0x009fca0007ffe0ff */
[----:B-1----:R-:W-:-:S05]  /*2620*/  IMAD.WIDE.U32 R8, R5, 0x4, R8 ;  /* 0x0000000405087825 */ /* 0x002fca00078e0008 */
[----:B------:R-:W2:Y:S01]  /*2630*/  LDG.E R13, desc[UR10][R8.64] ;  /* 0x0000000a080d7981 */ /* 0x000ea2000c1e1900 */
[----:B------:R-:W0:Y:S02]  /*2640*/  MUFU.RCP R0, R3 ;  /* 0x0000000300007308 */ /* 0x000e240000001000 */
[----:B0-----:R-:W-:-:S04]  /*2650*/  FFMA R5, R0, -R3, 1 ;  /* 0x3f80000000057423 */ /* 0x001fc80000000803 */
[----:B------:R-:W-:Y:S02]  /*2660*/  FFMA R0, R0, R5, R0 ;  /* 0x0000000500007223 */ /* 0x000fe40000000000 */
[----:B--2---:R-:W0:Y:S02]  /*2670*/  FCHK P0, R13, R3 ;  /* 0x000000030d007302 */ /* 0x004e240000000000 */
[----:B------:R-:W-:-:S04]  /*2680*/  FFMA R4, R0, R13, RZ ;  /* 0x0000000d00047223 */ /* 0x000fc800000000ff */
[----:B------:R-:W-:-:S04]  /*2690*/  FFMA R5, R4, -R3, R13 ;  /* 0x8000000304057223 */ /* 0x000fc8000000000d */
[----:B------:R-:W-:Y:S01]  /*26a0*/  FFMA R11, R0, R5, R4 ;  /* 0x00000005000b7223 */ /* 0x000fe20000000004 */
[----:B0-----:R-:W-:Y:S06]  /*26b0*/  @!P0 BRA `(.L_x_30) ;  /* 0x00000000000c8947 */ /* 0x001fec0003800000 */
[----:B------:R-:W-:Y:S02]  /*26c0*/  MOV R0, R13 ;  /* 0x0000000d00007202 */ /* 0x000fe40000000f00 */
[----:B------:R-:W-:-:S07]  /*26d0*/  MOV R12, 0x26f0 ;  /* 0x000026f0000c7802 */ /* 0x000fce0000000f00 */
[----:B------:R-:W-:Y:S05]  /*26e0*/  CALL.REL.NOINC `($__internal_0_$__cuda_sm3x_div_rn_noftz_f32_slowpath) ;  /* 0x0000000c00147944 */ /* 0x000fea0003c00000 */
.L_x_30:
[----:B------:R-:W0:Y:S01]  /*26f0*/  LDC.64 R12, c[0x0][0x380] ;  /* 0x0000e000ff0c7b82 */ /* 0x000e220000000a00 */
[----:B------:R-:W-:Y:S01]  /*2700*/  IADD3 R0, P0, PT, R2, R7, RZ ;  /* 0x0000000702007210 */ /* 0x000fe20007f1e0ff */
[----:B------:R1:W-:Y:S03]  /*2710*/  STG.E desc[UR10][R8.64], R11 ;  /* 0x0000000b08007986 */ /* 0x0003e6000c10190a */
[----:B------:R-:W-:Y:S02]  /*2720*/  IADD3.X R5, PT, PT, RZ, RZ, RZ, P0, !PT ;  /* 0x000000ffff057210 */ /* 0x000fe400007fe4ff */
[----:B0-----:R-:W-:-:S04]  /*2730*/  LEA R4, P0, R0, R12, 0x2 ;  /* 0x0000000c00047211 */ /* 0x001fc800078010ff */
[----:B------:R-:W-:-:S05]  /*2740*/  LEA.HI.X R5, R0, R13, R5, 0x2, P0 ;  /* 0x0000000d00057211 */ /* 0x000fca00000f1405 */
        /* <DEDUP_REMOVED lines=13> */
.L_x_31:
        /* <DEDUP_REMOVED lines=14> */
.L_x_32:
        /* <DEDUP_REMOVED lines=13> */
.L_x_33:
        /* <DEDUP_REMOVED lines=14> */
.L_x_34:
        /* <DEDUP_REMOVED lines=13> */
.L_x_35:
        /* <DEDUP_REMOVED lines=14> */
.L_x_36:
        /* <DEDUP_REMOVED lines=13> */
.L_x_37:
[----:B------:R1:W-:Y:S01]  /*2d30*/  STG.E desc[UR10][R4.64+0x1c], R11 ;  /* 0x00001c0b04007986 */ /* 0x0003e2000c10190a */
[----:B------:R-:W-:-:S07]  /*2d40*/  IADD3 R7, PT, PT, R7, 0x8, RZ ;  /* 0x0000000807077810 */ /* 0x000fce0007ffe0ff */
.L_x_29:
[----:B------:R-:W-:-:S13]  /*2d50*/  ISETP.NE.AND P0, PT, RZ, UR4, PT ;  /* 0x00000004ff007c0c */ /* 0x000fda000bf05270 */
[----:B------:R-:W-:Y:S05]  /*2d60*/  @!P0 EXIT ;  /* 0x000000000000894d */ /* 0x000fea0003800000 */
[----:B------:R-:W4:Y:S01]  /*2d70*/  LDCU UR5, c[0x0][0x38c] ;  /* 0x00007180ff0577ac */ /* 0x000f220008000800 */
[----:B------:R-:W-:Y:S02]  /*2d80*/  UISETP.GE.U32.AND UP0, UPT, UR4, 0x4, UPT ;  /* 0x000000040400788c */ /* 0x000fe4000bf06070 */
[----:B----4-:R-:W-:-:S07]  /*2d90*/  ULOP3.LUT UR5, UR5, 0x3, URZ, 0xc0, !UPT ;  /* 0x0000000305057892 */ /* 0x010fce000f8ec0ff */
[----:B------:R-:W-:Y:S05]  /*2da0*/  BRA.U !UP0, `(.L_x_38) ;  /* 0x0000000108fc7547 */ /* 0x000fea000b800000 */
[----:B--2---:R-:W2:Y:S01]  /*2db0*/  LDC.64 R8, c[0x0][0x380] ;  /* 0x0000e000ff087b82 */ /* 0x004ea20000000a00 */
[----:B01-3--:R-:W-:-:S05]  /*2dc0*/  IADD3 R5, PT, PT, R2, R7, RZ ;  /* 0x0000000702057210 */ /* 0x00bfca0007ffe0ff */
[----:B--2---:R-:W-:-:S05]  /*2dd0*/  IMAD.WIDE.U32 R8, R5, 0x4, R8 ;  /* 0x0000000405087825 */ /* 0x004fca00078e0008 */
        /* <DEDUP_REMOVED lines=12> */
.L_x_39:
        /* <DEDUP_REMOVED lines=19> */
.L_x_40:
        /* <DEDUP_REMOVED lines=14> */
.L_x_41:
        /* <DEDUP_REMOVED lines=13> */
.L_x_42:
[----:B------:R4:W-:Y:S01]  /*3180*/  STG.E desc[UR10][R4.64+0xc], R11 ;  /* 0x00000c0b04007986 */ /* 0x0009e2000c10190a */
[----:B------:R-:W-:-:S07]  /*3190*/  IADD3 R7, PT, PT, R7, 0x4, RZ ;  /* 0x0000000407077810 */ /* 0x000fce0007ffe0ff */
.L_x_38:
[----:B------:R-:W-:-:S13]  /*31a0*/  ISETP.NE.AND P0, PT, RZ, UR5, PT ;  /* 0x00000005ff007c0c */ /* 0x000fda000bf05270 */
[----:B------:R-:W-:Y:S05]  /*31b0*/  @!P0 EXIT ;  /* 0x000000000000894d */ /* 0x000fea0003800000 */
[----:B01234-:R-:W0:Y:S01]  /*31c0*/  LDC.64 R4, c[0x0][0x380] ;  /* 0x0000e000ff047b82 */ /* 0x01fe220000000a00 */
[----:B------:R-:W-:Y:S01]  /*31d0*/  IADD3 R7, PT, PT, R2, R7, RZ ;  /* 0x0000000702077210 */ /* 0x000fe20007ffe0ff */
[----:B------:R-:W-:-:S04]  /*31e0*/  UIADD3 UR4, UPT, UPT, -UR5, URZ, URZ ;  /* 0x000000ff05047290 */ /* 0x000fc8000fffe1ff */
[----:B0-----:R-:W-:-:S08]  /*31f0*/  IMAD.WIDE.U32 R4, R7, 0x4, R4 ;  /* 0x0000000407047825 */ /* 0x001fd000078e0004 */
.L_x_44:
[----:B------:R-:W2:Y:S01]  /*3200*/  LDG.E R9, desc[UR10][R4.64] ;  /* 0x0000000a04097981 */ /* 0x000ea2000c1e1900 */
[----:B------:R-:W0:Y:S01]  /*3210*/  MUFU.RCP R0, R3 ;  /* 0x0000000300007308 */ /* 0x000e220000001000 */
[----:B------:R-:W-:-:S04]  /*3220*/  UIADD3 UR4, UPT, UPT, UR4, 0x1, URZ ;  /* 0x0000000104047890 */ /* 0x000fc8000fffe0ff */
[----:B------:R-:W-:Y:S01]  /*3230*/  UISETP.NE.AND UP0, UPT, UR4, URZ, UPT ;  /* 0x000000ff0400728c */ /* 0x000fe2000bf05270 */
[----:B0-----:R-:W-:-:S04]  /*3240*/  FFMA R7, R0, -R3, 1 ;  /* 0x3f80000000077423 */ /* 0x001fc80000000803 */
[----:B------:R-:W-:Y:S01]  /*3250*/  FFMA R0, R0, R7, R0 ;  /* 0x0000000700007223 */ /* 0x000fe20000000000 */
[----:B--2---:R-:W0:Y:S03]  /*3260*/  FCHK P0, R9, R3 ;  /* 0x0000000309007302 */ /* 0x004e260000000000 */
[----:B------:R-:W-:-:S04]  /*3270*/  FFMA R2, R0, R9, RZ ;  /* 0x0000000900027223 */ /* 0x000fc800000000ff */
[----:B------:R-:W-:-:S04]  /*3280*/  FFMA R7, R2, -R3, R9 ;  /* 0x8000000302077223 */ /* 0x000fc80000000009 */
[----:B------:R-:W-:Y:S01]  /*3290*/  FFMA R7, R0, R7, R2 ;  /* 0x0000000700077223 */ /* 0x000fe20000000002 */
[----:B0-----:R-:W-:Y:S06]  /*32a0*/  @!P0 BRA `(.L_x_43) ;  /* 0x0000000000108947 */ /* 0x001fec0003800000 */
[----:B------:R-:W-:Y:S02]  /*32b0*/  MOV R0, R9 ;  /* 0x0000000900007202 */ /* 0x000fe40000000f00 */
[----:B------:R-:W-:-:S07]  /*32c0*/  MOV R12, 0x32e0 ;  /* 0x000032e0000c7802 */ /* 0x000fce0000000f00 */
[----:B------:R-:W-:Y:S05]  /*32d0*/  CALL.REL.NOINC `($__internal_0_$__cuda_sm3x_div_rn_noftz_f32_slowpath) ;  /* 0x0000000000187944 */ /* 0x000fea0003c00000 */
[----:B------:R-:W-:-:S07]  /*32e0*/  MOV R7, R11 ;  /* 0x0000000b00077202 */ /* 0x000fce0000000f00 */
.L_x_43:
[----:B------:R0:W-:Y:S02]  /*32f0*/  STG.E desc[UR10][R4.64], R7 ;  /* 0x0000000704007986 */ /* 0x0001e4000c10190a */
[----:B0-----:R-:W-:-:S04]  /*3300*/  IADD3 R4, P0, PT, R4, 0x4, RZ ;  /* 0x0000000404047810 */ /* 0x001fc80007f1e0ff */
[----:B------:R-:W-:Y:S01]  /*3310*/  IADD3.X R5, PT, PT, RZ, R5, RZ, P0, !PT ;  /* 0x00000005ff057210 */ /* 0x000fe200007fe4ff */
[----:B------:R-:W-:Y:S08]  /*3320*/  BRA.U UP0, `(.L_x_44) ;  /* 0xfffffffd00b47547 */ /* 0x000ff0000b83ffff */
[----:B------:R-:W-:Y:S05]  /*3330*/  EXIT ;  /* 0x000000000000794d */ /* 0x000fea0003800000 */
        .weak           $__internal_0_$__cuda_sm3x_div_rn_noftz_f32_slowpath
        .type           $__internal_0_$__cuda_sm3x_div_rn_noftz_f32_slowpath,@function
        .size           $__internal_0_$__cuda_sm3x_div_rn_noftz_f32_slowpath,(.L_x_62 - $__internal_0_$__cuda_sm3x_div_rn_noftz_f32_slowpath)
$__internal_0_$__cuda_sm3x_div_rn_noftz_f32_slowpath:
[----:B------:R-:W-:Y:S02]  /*3340*/  SHF.R.U32.HI R11, RZ, 0x17, R3 ;  /* 0x00000017ff0b7819 */ /* 0x000fe40000011603 */
[----:B------:R-:W-:Y:S02]  /*3350*/  SHF.R.U32.HI R14, RZ, 0x17, R0 ;  /* 0x00000017ff0e7819 */ /* 0x000fe40000011600 */
[----:B------:R-:W-:Y:S02]  /*3360*/  LOP3.LUT R11, R11, 0xff, RZ, 0xc0, !PT ;  /* 0x000000ff0b0b7812 */ /* 0x000fe400078ec0ff */
[----:B------:R-:W-:Y:S02]  /*3370*/  LOP3.LUT R14, R14, 0xff, RZ, 0xc0, !PT ;  /* 0x000000ff0e0e7812 */ /* 0x000fe400078ec0ff */
[----:B------:R-:W-:Y:S02]  /*3380*/  IADD3 R16, PT, PT, R11, -0x1, RZ ;  /* 0xffffffff0b107810 */ /* 0x000fe40007ffe0ff */
[----:B------:R-:W-:-:S02]  /*3390*/  IADD3 R15, PT, PT, R14, -0x1, RZ ;  /* 0xffffffff0e0f7810 */ /* 0x000fc40007ffe0ff */
[----:B------:R-:W-:Y:S02]  /*33a0*/  ISETP.GT.U32.AND P0, PT, R16, 0xfd, PT ;  /* 0x000000fd1000780c */ /* 0x000fe40003f04070 */
[----:B------:R-:W-:Y:S02]  /*33b0*/  MOV R13, R3 ;  /* 0x00000003000d7202 */ /* 0x000fe40000000f00 */
[----:B------:R-:W-:-:S13]  /*33c0*/  ISETP.GT.U32.OR P0, PT, R15, 0xfd, P0 ;  /* 0x000000fd0f00780c */ /* 0x000fda0000704470 */
[----:B------:R-:W-:Y:S01]  /*33d0*/  @!P0 MOV R10, RZ ;  /* 0x000000ff000a8202 */ /* 0x000fe20000000f00 */
[----:B------:R-:W-:Y:S06]  /*33e0*/  @!P0 BRA `(.L_x_45) ;  /* 0x00000000005c8947 */ /* 0x000fec0003800000 */
[----:B------:R-:W-:Y:S02]  /*33f0*/  FSETP.GTU.FTZ.AND P0, PT, |R0|, +INF , PT ;  /* 0x7f8000000000780b */ /* 0x000fe40003f1c200 */
[----:B------:R-:W-:-:S04]  /*3400*/  FSETP.GTU.FTZ.AND P1, PT, |R3|, +INF , PT ;  /* 0x7f8000000300780b */ /* 0x000fc80003f3c200 */
[----:B------:R-:W-:-:S13]  /*3410*/  PLOP3.LUT P0, PT, P0, P1, PT, 0xf8, 0x8f ;  /* 0x00000000008f781c */ /* 0x000fda0000703f70 */
[----:B------:R-:W-:Y:S05]  /*3420*/  @P0 BRA `(.L_x_46) ;  /* 0x0000000400440947 */ /* 0x000fea0003800000 */
[----:B------:R-:W-:-:S13]  /*3430*/  LOP3.LUT P0, RZ, R13, 0x7fffffff, R0, 0xc8, !PT ;  /* 0x7fffffff0dff7812 */ /* 0x000fda000780c800 */
[----:B------:R-:W-:Y:S05]  /*3440*/  @!P0 BRA `(.L_x_47) ;  /* 0x0000000400348947 */ /* 0x000fea0003800000 */
[C---:B------:R-:W-:Y:S02]  /*3450*/  FSETP.NEU.FTZ.AND P3, PT, |R0|.reuse, +INF , PT ;  /* 0x7f8000000000780b */ /* 0x040fe40003f7d200 */
[----:B------:R-:W-:Y:S02]  /*3460*/  FSETP.NEU.FTZ.AND P1, PT, |R3|, +INF , PT ;  /* 0x7f8000000300780b */ /* 0x000fe40003f3d200 */
[----:B------:R-:W-:-:S11]  /*3470*/  FSETP.NEU.FTZ.AND P0, PT, |R0|, +INF , PT ;  /* 0x7f8000000000780b */ /* 0x000fd60003f1d200 */
[----:B------:R-:W-:Y:S05]  /*3480*/  @!P1 BRA !P3, `(.L_x_47) ;  /* 0x0000000400249947 */ /* 0x000fea0005800000 */
[----:B------:R-:W-:-:S04]  /*3490*/  LOP3.LUT P3, RZ, R0, 0x7fffffff, RZ, 0xc0, !PT ;  /* 0x7fffffff00ff7812 */ /* 0x000fc8000786c0ff */
[----:B------:R-:W-:-:S13]  /*34a0*/  PLOP3.LUT P1, PT, P1, P3, PT, 0x2f, 0xf2 ;  /* 0x0000000000f2781c */ /* 0x000fda0000f26577 */
[----:B------:R-:W-:Y:S05]  /*34b0*/  @P1 BRA `(.L_x_48) ;  /* 0x0000000400101947 */ /* 0x000fea0003800000 */
[----:B------:R-:W-:-:S04]  /*34c0*/  LOP3.LUT P1, RZ, R13, 0x7fffffff, RZ, 0xc0, !PT ;  /* 0x7fffffff0dff7812 */ /* 0x000fc8000782c0ff */
[----:B------:R-:W-:-:S13]  /*34d0*/  PLOP3.LUT P0, PT, P0, P1, PT, 0x2f, 0xf2 ;  /* 0x0000000000f2781c */ /* 0x000fda0000702577 */
[----:B------:R-:W-:Y:S05]  /*34e0*/  @P0 BRA `(.L_x_49) ;  /* 0x0000000000f80947 */ /* 0x000fea0003800000 */
[----:B------:R-:W-:Y:S02]  /*34f0*/  ISETP.GE.AND P0, PT, R15, RZ, PT ;  /* 0x000000ff0f00720c */ /* 0x000fe40003f06270 */
[----:B------:R-:W-:-:S11]  /*3500*/  ISETP.GE.AND P1, PT, R16, RZ, PT ;  /* 0x000000ff1000720c */ /* 0x000fd60003f26270 */
[----:B------:R-:W-:Y:S01]  /*3510*/  @P0 MOV R10, RZ ;  /* 0x000000ff000a0202 */ /* 0x000fe20000000f00 */
[----:B------:R-:W-:Y:S01]  /*3520*/  @!P0 FFMA R0, R0, 1.84467440737095516160e+19, RZ ;  /* 0x5f80000000008823 */ /* 0x000fe200000000ff */
[----:B------:R-:W-:Y:S01]  /*3530*/  @!P0 MOV R10, 0xffffffc0 ;  /* 0xffffffc0000a8802 */ /* 0x000fe20000000f00 */
[----:B------:R-:W-:-:S03]  /*3540*/  @!P1 FFMA R13, R3, 1.84467440737095516160e+19, RZ ;  /* 0x5f800000030d9823 */ /* 0x000fc600000000ff */
[----:B------:R-:W-:-:S07]  /*3550*/  @!P1 IADD3 R10, PT, PT, R10, 0x40, RZ ;  /* 0x000000400a0a9810 */ /* 0x000fce0007ffe0ff */
.L_x_45:
[----:B------:R-:W-:Y:S02]  /*3560*/  LEA R16, R11, 0xc0800000, 0x17 ;  /* 0xc08000000b107811 */ /* 0x000fe400078eb8ff */
[----:B------:R-:W-:Y:S02]  /*3570*/  IADD3 R14, PT, PT, R14, -0x7f, RZ ;  /* 0xffffff810e0e7810 */ /* 0x000fe40007ffe0ff */
[----:B------:R-:W-:-:S03]  /*3580*/  IADD3 R17, PT, PT, -R16, R13, RZ ;  /* 0x0000000d10117210 */ /* 0x000fc60007ffe1ff */
[C---:B------:R-:W-:Y:S01]  /*3590*/  IMAD R0, R14.reuse, -0x800000, R0 ;  /* 0xff8000000e007824 */ /* 0x040fe200078e0200 */
[----:B------:R0:W1:Y:S01]  /*35a0*/  MUFU.RCP R16, R17 ;  /* 0x0000001100107308 */ /* 0x0000620000001000 */
[----:B------:R-:W-:Y:S01]  /*35b0*/  FADD.FTZ R15, -R17, -RZ ;  /* 0x800000ff110f7221 */ /* 0x000fe20000010100 */
[----:B0-----:R-:W-:-:S04]  /*35c0*/  IADD3 R17, PT, PT, R14, 0x7f, -R11 ;  /* 0x0000007f0e117810 */ /* 0x001fc80007ffe80b */
[----:B------:R-:W-:Y:S01]  /*35d0*/  IADD3 R17, PT, PT, R17, R10, RZ ;  /* 0x0000000a11117210 */ /* 0x000fe20007ffe0ff */
[----:B-1----:R-:W-:-:S04]  /*35e0*/  FFMA R13, R16, R15, 1 ;  /* 0x3f800000100d7423 */ /* 0x002fc8000000000f */
[----:B------:R-:W-:-:S04]  /*35f0*/  FFMA R13, R16, R13, R16 ;  /* 0x0000000d100d7223 */ /* 0x000fc80000000010 */
[----:B------:R-:W-:-:S04]  /*3600*/  FFMA R16, R0, R13, RZ ;  /* 0x0000000d00107223 */ /* 0x000fc800000000ff */
[----:B------:R-:W-:-:S04]  /*3610*/  FFMA R18, R15, R16, R0 ;  /* 0x000000100f127223 */ /* 0x000fc80000000000 */
[----:B------:R-:W-:-:S04]  /*3620*/  FFMA R16, R13, R18, R16 ;  /* 0x000000120d107223 */ /* 0x000fc80000000010 */
[----:B------:R-:W-:-:S04]  /*3630*/  FFMA R15, R15, R16, R0 ;  /* 0x000000100f0f7223 */ /* 0x000fc80000000000 */
[----:B------:R-:W-:-:S05]  /*3640*/  FFMA R0, R13, R15, R16 ;  /* 0x0000000f0d007223 */ /* 0x000fca0000000010 */
[----:B------:R-:W-:-:S04]  /*3650*/  SHF.R.U32.HI R11, RZ, 0x17, R0 ;  /* 0x00000017ff0b7819 */ /* 0x000fc80000011600 */
[----:B------:R-:W-:-:S04]  /*3660*/  LOP3.LUT R11, R11, 0xff, RZ, 0xc0, !PT ;  /* 0x000000ff0b0b7812 */ /* 0x000fc800078ec0ff */
[----:B------:R-:W-:-:S04]  /*3670*/  IADD3 R11, PT, PT, R11, R17, RZ ;  /* 0x000000110b0b7210 */ /* 0x000fc80007ffe0ff */
[----:B------:R-:W-:-:S04]  /*3680*/  IADD3 R10, PT, PT, R11, -0x1, RZ ;  /* 0xffffffff0b0a7810 */ /* 0x000fc80007ffe0ff */
[----:B------:R-:W-:-:S13]  /*3690*/  ISETP.GE.U32.AND P0, PT, R10, 0xfe, PT ;  /* 0x000000fe0a00780c */ /* 0x000fda0003f06070 */
[----:B------:R-:W-:Y:S05]  /*36a0*/  @!P0 BRA `(.L_x_50) ;  /* 0x0000000000808947 */ /* 0x000fea0003800000 */
[----:B------:R-:W-:-:S13]  /*36b0*/  ISETP.GT.AND P0, PT, R11, 0xfe, PT ;  /* 0x000000fe0b00780c */ /* 0x000fda0003f04270 */
[----:B------:R-:W-:Y:S05]  /*36c0*/  @P0 BRA `(.L_x_51) ;  /* 0x00000000006c0947 */ /* 0x000fea0003800000 */
[----:B------:R-:W-:-:S13]  /*36d0*/  ISETP.GE.AND P0, PT, R11, 0x1, PT ;  /* 0x000000010b00780c */ /* 0x000fda0003f06270 */
[----:B------:R-:W-:Y:S05]  /*36e0*/  @P0 BRA `(.L_x_52) ;  /* 0x0000000000980947 */ /* 0x000fea0003800000 */
[----:B------:R-:W-:Y:S02]  /*36f0*/  ISETP.GE.AND P0, PT, R11, -0x18, PT ;  /* 0xffffffe80b00780c */ /* 0x000fe40003f06270 */
[----:B------:R-:W-:-:S11]  /*3700*/  LOP3.LUT R0, R0, 0x80000000, RZ, 0xc0, !PT ;  /* 0x8000000000007812 */ /* 0x000fd600078ec0ff */
[----:B------:R-:W-:Y:S05]  /*3710*/  @!P0 BRA `(.L_x_52) ;  /* 0x00000000008c8947 */ /* 0x000fea0003800000 */
[-CC-:B------:R-:W-:Y:S01]  /*3720*/  FFMA.RZ R10, R13, R15.reuse, R16.reuse ;  /* 0x0000000f0d0a7223 */ /* 0x180fe2000000c010 */
[C---:B------:R-:W-:Y:S02]  /*3730*/  ISETP.NE.AND P3, PT, R11.reuse, RZ, PT ;  /* 0x000000ff0b00720c */ /* 0x040fe40003f65270 */
[----:B------:R-:W-:Y:S02]  /*3740*/  ISETP.NE.AND P1, PT, R11, RZ, PT ;  /* 0x000000ff0b00720c */ /* 0x000fe40003f25270 */
[----:B------:R-:W-:Y:S01]  /*3750*/  LOP3.LUT R14, R10, 0x7fffff, RZ, 0xc0, !PT ;  /* 0x007fffff0a0e7812 */ /* 0x000fe200078ec0ff */
[CCC-:B------:R-:W-:Y:S01]  /*3760*/  FFMA.RP R10, R13.reuse, R15.reuse, R16.reuse ;  /* 0x0000000f0d0a7223 */ /* 0x1c0fe20000008010 */
[----:B------:R-:W-:Y:S01]  /*3770*/  FFMA.RM R13, R13, R15, R16 ;  /* 0x0000000f0d0d7223 */ /* 0x000fe20000004010 */
[----:B------:R-:W-:Y:S02]  /*3780*/  IADD3 R15, PT, PT, R11, 0x20, RZ ;  /* 0x000000200b0f7810 */ /* 0x000fe40007ffe0ff */
[----:B------:R-:W-:-:S02]  /*3790*/  LOP3.LUT R14, R14, 0x800000, RZ, 0xfc, !PT ;  /* 0x008000000e0e7812 */ /* 0x000fc400078efcff */
[----:B------:R-:W-:Y:S02]  /*37a0*/  IADD3 R11, PT, PT, -R11, RZ, RZ ;  /* 0x000000ff0b0b7210 */ /* 0x000fe40007ffe1ff */
[----:B------:R-:W-:Y:S02]  /*37b0*/  SHF.L.U32 R15, R14, R15, RZ ;  /* 0x0000000f0e0f7219 */ /* 0x000fe400000006ff */
[----:B------:R-:W-:Y:S02]  /*37c0*/  FSETP.NEU.FTZ.AND P0, PT, R10, R13, PT ;  /* 0x0000000d0a00720b */ /* 0x000fe40003f1d000 */
[----:B------:R-:W-:Y:S02]  /*37d0*/  SEL R11, R11, RZ, P3 ;  /* 0x000000ff0b0b7207 */ /* 0x000fe40001800000 */
[----:B------:R-:W-:Y:S02]  /*37e0*/  ISETP.NE.AND P1, PT, R15, RZ, P1 ;  /* 0x000000ff0f00720c */ /* 0x000fe40000f25270 */
[----:B------:R-:W-:-:S02]  /*37f0*/  SHF.R.U32.HI R11, RZ, R11, R14 ;  /* 0x0000000bff0b7219 */ /* 0x000fc4000001160e */
[----:B------:R-:W-:Y:S02]  /*3800*/  PLOP3.LUT P0, PT, P0, P1, PT, 0xf8, 0x8f ;  /* 0x00000000008f781c */ /* 0x000fe40000703f70 */
[----:B------:R-:W-:Y:S02]  /*3810*/  SHF.R.U32.HI R13, RZ, 0x1, R11 ;  /* 0x00000001ff0d7819 */ /* 0x000fe4000001160b */
[----:B------:R-:W-:-:S04]  /*3820*/  SEL R10, RZ, 0x1, !P0 ;  /* 0x00000001ff0a7807 */ /* 0x000fc80004000000 */
[----:B------:R-:W-:-:S04]  /*3830*/  LOP3.LUT R10, R10, 0x1, R13, 0xf8, !PT ;  /* 0x000000010a0a7812 */ /* 0x000fc800078ef80d */
[----:B------:R-:W-:-:S04]  /*3840*/  LOP3.LUT R10, R10, R11, RZ, 0xc0, !PT ;  /* 0x0000000b0a0a7212 */ /* 0x000fc800078ec0ff */
[----:B------:R-:W-:-:S04]  /*3850*/  IADD3 R13, PT, PT, R13, R10, RZ ;  /* 0x0000000a0d0d7210 */ /* 0x000fc80007ffe0ff */
[----:B------:R-:W-:Y:S01]  /*3860*/  LOP3.LUT R0, R13, R0, RZ, 0xfc, !PT ;  /* 0x000000000d007212 */ /* 0x000fe200078efcff */
[----:B------:R-:W-:Y:S06]  /*3870*/  BRA `(.L_x_52) ;  /* 0x0000000000347947 */ /* 0x000fec0003800000 */
.L_x_51:
[----:B------:R-:W-:-:S04]  /*3880*/  LOP3.LUT R0, R0, 0x80000000, RZ, 0xc0, !PT ;  /* 0x8000000000007812 */ /* 0x000fc800078ec0ff */
[----:B------:R-:W-:Y:S01]  /*3890*/  LOP3.LUT R0, R0, 0x7f800000, RZ, 0xfc, !PT ;  /* 0x7f80000000007812 */ /* 0x000fe200078efcff */
[----:B------:R-:W-:Y:S06]  /*38a0*/  BRA `(.L_x_52) ;  /* 0x0000000000287947 */ /* 0x000fec0003800000 */
.L_x_50:
[----:B------:R-:W-:Y:S01]  /*38b0*/  LEA R0, R17, R0, 0x17 ;  /* 0x0000000011007211 */ /* 0x000fe200078eb8ff */
[----:B------:R-:W-:Y:S06]  /*38c0*/  BRA `(.L_x_52) ;  /* 0x0000000000207947 */ /* 0x000fec0003800000 */
.L_x_49:
[----:B------:R-:W-:-:S04]  /*38d0*/  LOP3.LUT R0, R13, 0x80000000, R0, 0x48, !PT ;  /* 0x800000000d007812 */ /* 0x000fc800078e4800 */
[----:B------:R-:W-:Y:S01]  /*38e0*/  LOP3.LUT R0, R0, 0x7f800000, RZ, 0xfc, !PT ;  /* 0x7f80000000007812 */ /* 0x000fe200078efcff */
[----:B------:R-:W-:Y:S06]  /*38f0*/  BRA `(.L_x_52) ;  /* 0x0000000000147947 */ /* 0x000fec0003800000 */
.L_x_48:
[----:B------:R-:W-:Y:S01]  /*3900*/  LOP3.LUT R0, R13, 0x80000000, R0, 0x48, !PT ;  /* 0x800000000d007812 */ /* 0x000fe200078e4800 */
[----:B------:R-:W-:Y:S06]  /*3910*/  BRA `(.L_x_52) ;  /* 0x00000000000c7947 */ /* 0x000fec0003800000 */
.L_x_47:
[----:B------:R-:W0:Y:S01]  /*3920*/  MUFU.RSQ R0, -QNAN ;  /* 0xffc0000000007908 */ /* 0x000e220000001400 */
[----:B------:R-:W-:Y:S05]  /*3930*/  BRA `(.L_x_52) ;  /* 0x0000000000047947 */ /* 0x000fea0003800000 */
.L_x_46:
[----:B------:R-:W-:-:S07]  /*3940*/  FADD.FTZ R0, R0, R3 ;  /* 0x0000000300007221 */ /* 0x000fce0000010000 */
.L_x_52:
[----:B------:R-:W-:Y:S01]  /*3950*/  HFMA2 R13, -RZ, RZ, 0, 0 ;  /* 0x00000000ff0d7431 */ /* 0x000fe200000001ff */
[----:B0-----:R-:W-:-:S03]  /*3960*/  MOV R11, R0 ;  /* 0x00000000000b7202 */ /* 0x001fc60000000f00 */
[----:B------:R-:W-:Y:S05]  /*3970*/  RET.REL.NODEC R12 `(_Z13softmax_naivePfii) ;  /* 0xffffffc40ca07950 */ /* 0x000fea0003c3ffff */
.L_x_53:
[----:B------:R-:W-:-:S00]  /*3980*/  BRA `(.L_x_53) ;  /* 0xfffffffc00fc7947 */ /* 0x000fc0000383ffff */
[----:B------:R-:W-:-:S00]  /*3990*/  NOP ;  /* 0x0000000000007918 */ /* 0x000fc00000000000 */
        /* <DEDUP_REMOVED lines=14> */
.L_x_62:


//--------------------- .text._Z27matrix_multiplication_naivePKfS0_Pfiii --------------------------
	.section	.text._Z27matrix_multiplication_naivePKfS0_Pfiii,"ax",@progbits
	.align	128
        .global         _Z27matrix_multiplication_naivePKfS0_Pfiii
        .type           _Z27matrix_multiplication_naivePKfS0_Pfiii,@function
        .size           _Z27matrix_multiplication_naivePKfS0_Pfiii,(.L_x_64 - _Z27matrix_multiplication_naivePKfS0_Pfiii)
        .other          _Z27matrix_multiplication_naivePKfS0_Pfiii,@"STO_CUDA_ENTRY STV_DEFAULT"
_Z27matrix_multiplication_naivePKfS0_Pfiii:
.text._Z27matrix_multiplication_naivePKfS0_Pfiii:
[----:B------:R-:W-:Y:S01]  /*0000*/  LDC R1, c[0x0][0x37c] ;  /* 0x0000df00ff017b82 */ /* 0x000fe20000000800 */
[----:B------:R-:W0:Y:S07]  /*0010*/  S2R R7, SR_TID.X ;  /* 0x0000000000077919 */ /* 0x000e2e0000002100 */
[----:B------:R-:W1:Y:S01]  /*0020*/  LDC R0, c[0x0][0x364] ;  /* 0x0000d900ff007b82 */ /* 0x000e620000000800 */
[----:B------:R-:W1:Y:S07]  /*0030*/  S2R R5, SR_TID.Y ;  /* 0x0000000000057919 */ /* 0x000e6e0000002200 */
[----:B------:R-:W0:Y:S08]  /*0040*/  S2UR UR5, SR_CTAID.X ;  /* 0x00000000000579c3 */ /* 0x000e300000002500 */
[----:B------:R-:W0:Y:S08]  /*0050*/  LDC R16, c[0x0][0x360] ;  /* 0x0000d800ff107b82 */ /* 0x000e300000000800 */
[----:B------:R-:W1:Y:S08]  /*0060*/  S2UR UR4, SR_CTAID.Y ;  /* 0x00000000000479c3 */ /* 0x000e700000002600 */
[----:B------:R-:W2:Y:S01]  /*0070*/  LDC.64 R2, c[0x0][0x398] ;  /* 0x0000e600ff027b82 */ /* 0x000ea20000000a00 */
[----:B0-----:R-:W-:-:S02]  /*0080*/  IMAD R16, R16, UR5, R7 ;  /* 0x0000000510107c24 */ /* 0x001fc4000f8e0207 */
[----:B-1----:R-:W-:-:S03]  /*0090*/  IMAD R0, R0, UR4, R5 ;  /* 0x0000000400007c24 */ /* 0x002fc6000f8e0205 */
[----:B--2---:R-:W-:-:S04]  /*00a0*/  ISETP.GE.AND P0, PT, R16, R3, PT ;  /* 0x000000031000720c */ /* 0x004fc80003f06270 */
[----:B------:R-:W-:-:S13]  /*00b0*/  ISETP.GE.OR P0, PT, R0, R2, P0 ;  /* 0x000000020000720c */ /* 0x000fda0000706670 */
[----:B------:R-:W-:Y:S05]  /*00c0*/  @P0 EXIT ;  /* 0x000000000000094d */ /* 0x000fea0003800000 */
[----:B------:R-:W-:Y:S01]  /*00d0*/  ISETP.GE.AND P0, PT, R3, 0x1, PT ;  /* 0x000000010300780c */ /* 0x000fe20003f06270 */
[----:B------:R-:W0:Y:S01]  /*00e0*/  LDCU.64 UR4, c[0x0][0x358] ;  /* 0x00006b00ff0477ac */ /* 0x000e220008000a00 */
[----:B------:R-:W-:-:S11]  /*00f0*/  HFMA2 R29, -RZ, RZ, 0, 0 ;  /* 0x00000000ff1d7431 */ /* 0x000fd600000001ff */
[----:B------:R-:W-:Y:S05]  /*0100*/  @!P0 BRA `(.L_x_54) ;  /* 0x0000000400f08947 */ /* 0x000fea0003800000 */
[C---:B------:R-:W-:Y:S01]  /*0110*/  ISETP.GE.U32.AND P1, PT, R3.reuse, 0x8, PT ;  /* 0x000000080300780c */ /* 0x040fe20003f26070 */
[----:B------:R-:W-:Y:S01]  /*0120*/  IMAD R17, R0, R3, RZ ;  /* 0x0000000300117224 */ /* 0x000fe200078e02ff */
[----:B------:R-:W-:Y:S02]  /*0130*/  LOP3.LUT R24, R3, 0x7, RZ, 0xc0, !PT ;  /* 0x0000000703187812 */ /* 0x000fe400078ec0ff */
[----:B------:R-:W-:Y:S02]  /*0140*/  MOV R29, RZ ;  /* 0x000000ff001d7202 */ /* 0x000fe40000000f00 */
[----:B------:R-:W-:Y:S02]  /*0150*/  ISETP.NE.AND P0, PT, R24, RZ, PT ;  /* 0x000000ff1800720c */ /* 0x000fe40003f05270 */
[----:B------:R-:W-:-:S05]  /*0160*/  MOV R20, RZ ;  /* 0x000000ff00147202 */ /* 0x000fca0000000f00 */
[----:B------:R-:W-:Y:S06]  /*0170*/  @!P1 BRA `(.L_x_55) ;  /* 0x0000000000c89947 */ /* 0x000fec0003800000 */
[----:B------:R-:W1:Y:S01]  /*0180*/  LDC.64 R4, c[0x0][0x380] ;  /* 0x0000e000ff047b82 */ /* 0x000e620000000a00 */
[----:B------:R-:W-:Y:S02]  /*0190*/  LOP3.LUT R20, R3, 0x7ffffff8, RZ, 0xc0, !PT ;  /* 0x7ffffff803147812 */ /* 0x000fe400078ec0ff */
[----:B------:R-:W-:Y:S02]  /*01a0*/  MOV R29, RZ ;  /* 0x000000ff001d7202 */ /* 0x000fe40000000f00 */
[----:B------:R-:W-:Y:S02]  /*01b0*/  MOV R21, R16 ;  /* 0x0000001000157202 */ /* 0x000fe40000000f00 */
[----:B------:R-:W-:Y:S01]  /*01c0*/  IADD3 R2, PT, PT, -R20, RZ, RZ ;  /* 0x000000ff14027210 */ /* 0x000fe20007ffe1ff */
[----:B-1----:R-:W-:-:S03]  /*01d0*/  IMAD.WIDE.U32 R4, R17, 0x4, R4 ;  /* 0x0000000411047825 */ /* 0x002fc600078e0004 */
[----:B------:R-:W-:-:S04]  /*01e0*/  IADD3 R7, P1, PT, R4, 0x10, RZ ;  /* 0x0000001004077810 */ /* 0x000fc80007f3e0ff */
[----:B------:R-:W-:-:S09]  /*01f0*/  IADD3.X R6, PT, PT, RZ, R5, RZ, P1, !PT ;  /* 0x00000005ff067210 */ /* 0x000fd20000ffe4ff */
.L_x_56:
[----:B------:R-:W1:Y:S01]  /*0200*/  LDC.64 R18, c[0x0][0x388] ;  /* 0x0000e200ff127b82 */ /* 0x000e620000000a00 */
[----:B------:R-:W-:Y:S02]  /*0210*/  MOV R4, R7 ;  /* 0x0000000700047202 */ /* 0x000fe40000000f00 */
[----:B------:R-:W-:-:S05]  /*0220*/  MOV R5, R6 ;  /* 0x0000000600057202 */ /* 0x000fca0000000f00 */
[----:B0-----:R-:W2:Y:S01]  /*0230*/  LDG.E R14, desc[UR4][R4.64+-0x10] ;  /* 0xfffff004040e7981 */ /* 0x001ea2000c1e1900 */
[----:B------:R-:W0:Y:S03]  /*0240*/  LDC R23, c[0x0][0x3a0] ;  /* 0x0000e800ff177b82 */ /* 0x000e260000000800 */
[----:B------:R-:W3:Y:S04]  /*0250*/  LDG.E R22, desc[UR4][R4.64+-0xc] ;  /* 0xfffff40404167981 */ /* 0x000ee8000c1e1900 */
[----:B------:R-:W4:Y:S04]  /*0260*/  LDG.E R27, desc[UR4][R4.64+-0x8] ;  /* 0xfffff804041b7981 */ /* 0x000f28000c1e1900 */
[----:B------:R-:W5:Y:S01]  /*0270*/  LDG.E R26, desc[UR4][R4.64+-0x4] ;  /* 0xfffffc04041a7981 */ /* 0x000f62000c1e1900 */
[----:B-1----:R-:W-:-:S05]  /*0280*/  IMAD.WIDE R18, R21, 0x4, R18 ;  /* 0x0000000415127825 */ /* 0x002fca00078e0212 */
[----:B------:R0:W2:Y:S02]  /*0290*/  LDG.E R15, desc[UR4][R18.64] ;  /* 0x00000004120f7981 */ /* 0x0000a4000c1e1900 */
[----:B0-----:R-:W-:-:S05]  /*02a0*/  IMAD.WIDE R18, R23, 0x4, R18 ;  /* 0x0000000417127825 */ /* 0x001fca00078e0212 */
[----:B------:R0:W3:Y:S01]  /*02b0*/  LDG.E R25, desc[UR4][R18.64] ;  /* 0x0000000412197981 */ /* 0x0000e2000c1e1900 */
[----:B------:R-:W-:-:S04]  /*02c0*/  IMAD.WIDE R12, R23, 0x4, R18 ;  /* 0x00000004170c7825 */ /* 0x000fc800078e0212 */
[C---:B------:R-:W-:Y:S02]  /*02d0*/  IMAD.WIDE R10, R23.reuse, 0x4, R12 ;  /* 0x00000004170a7825 */ /* 0x040fe400078e020c */
[----:B------:R-:W4:Y:S02]  /*02e0*/  LDG.E R12, desc[UR4][R12.64] ;  /* 0x000000040c0c7981 */ /* 0x000f24000c1e1900 */
[C---:B------:R-:W-:Y:S02]  /*02f0*/  IMAD.WIDE R6, R23.reuse, 0x4, R10 ;  /* 0x0000000417067825 */ /* 0x040fe400078e020a */
[----:B------:R-:W5:Y:S02]  /*0300*/  LDG.E R11, desc[UR4][R10.64] ;  /* 0x000000040a0b7981 */ /* 0x000f64000c1e1900 */
[C---:B------:R-:W-:Y:S02]  /*0310*/  IMAD.WIDE R8, R23.reuse, 0x4, R6 ;  /* 0x0000000417087825 */ /* 0x040fe400078e0206 */
[----:B------:R-:W5:Y:S04]  /*0320*/  LDG.E R13, desc[UR4][R4.64+0x4] ;  /* 0x00000404040d7981 */ /* 0x000f68000c1e1900 */
[----:B------:R-:W5:Y:S04]  /*0330*/  LDG.E R6, desc[UR4][R6.64] ;  /* 0x0000000406067981 */ /* 0x000f68000c1e1900 */
[----:B------:R-:W5:Y:S04]  /*0340*/  LDG.E R10, desc[UR4][R4.64+0xc] ;  /* 0x00000c04040a7981 */ /* 0x000f68000c1e1900 */
[----:B------:R-:W5:Y:S01]  /*0350*/  LDG.E R7, desc[UR4][R4.64] ;  /* 0x0000000404077981 */ /* 0x000f62000c1e1900 */
[----:B--2---:R-:W-:Y:S01]  /*0360*/  FFMA R29, R14, R15, R29 ;  /* 0x0000000f0e1d7223 */ /* 0x004fe2000000001d */
[----:B------:R-:W-:-:S02]  /*0370*/  IMAD.WIDE R14, R23, 0x4, R8 ;  /* 0x00000004170e7825 */ /* 0x000fc400078e0208 */
[----:B------:R-:W2:Y:S02]  /*0380*/  LDG.E R8, desc[UR4][R8.64] ;  /* 0x0000000408087981 */ /* 0x000ea4000c1e1900 */
[----:B0-----:R-:W-:Y:S02]  /*0390*/  IMAD.WIDE R18, R23, 0x4, R14 ;  /* 0x0000000417127825 */ /* 0x001fe400078e020e */
[----:B------:R-:W2:Y:S04]  /*03a0*/  LDG.E R28, desc[UR4][R14.64] ;  /* 0x000000040e1c7981 */ /* 0x000ea8000c1e1900 */
[----:B------:R-:W2:Y:S04]  /*03b0*/  LDG.E R9, desc[UR4][R4.64+0x8] ;  /* 0x0000080404097981 */ /* 0x000ea8000c1e1900 */
[----:B------:R-:W2:Y:S01]  /*03c0*/  LDG.E R19, desc[UR4][R18.64] ;  /* 0x0000000412137981 */ /* 0x000ea2000c1e1900 */
[----:B---3--:R-:W-:Y:S01]  /*03d0*/  FFMA R22, R22, R25, R29 ;  /* 0x0000001916167223 */ /* 0x008fe2000000001d */
[----:B------:R-:W-:-:S03]  /*03e0*/  IADD3 R2, PT, PT, R2, 0x8, RZ ;  /* 0x0000000802027810 */ /* 0x000fc60007ffe0ff */
[----:B----4-:R-:W-:Y:S01]  /*03f0*/  FFMA R27, R27, R12, R22 ;  /* 0x0000000c1b1b7223 */ /* 0x010fe20000000016 */
[----:B------:R-:W-:-:S03]  /*0400*/  ISETP.NE.AND P1, PT, R2, RZ, PT ;  /* 0x000000ff0200720c */ /* 0x000fc60003f25270 */
[----:B-----5:R-:W-:Y:S01]  /*0410*/  FFMA R26, R26, R11, R27 ;  /* 0x0000000b1a1a7223 */ /* 0x020fe2000000001b */
[----:B------:R-:W-:-:S03]  /*0420*/  LEA R21, R23, R21, 0x3 ;  /* 0x0000001517157211 */ /* 0x000fc600078e18ff */
[----:B------:R-:W-:Y:S01]  /*0430*/  FFMA R6, R7, R6, R26 ;  /* 0x0000000607067223 */ /* 0x000fe2000000001a */
[----:B------:R-:W-:-:S03]  /*0440*/  IADD3 R7, P2, PT, R4, 0x20, RZ ;  /* 0x0000002004077810 */ /* 0x000fc60007f5e0ff */
[----:B--2---:R-:W-:-:S04]  /*0450*/  FFMA R6, R13, R8, R6 ;  /* 0x000000080d067223 */ /* 0x004fc80000000006 */
[----:B------:R-:W-:Y:S01]  /*0460*/  FFMA R9, R9, R28, R6 ;  /* 0x0000001c09097223 */ /* 0x000fe20000000006 */
[----:B------:R-:W-:-:S03]  /*0470*/  IADD3.X R6, PT, PT, RZ, R5, RZ, P2, !PT ;  /* 0x00000005ff067210 */ /* 0x000fc600017fe4ff */
[----:B------:R-:W-:Y:S01]  /*0480*/  FFMA R29, R10, R19, R9 ;  /* 0x000000130a1d7223 */ /* 0x000fe20000000009 */
[----:B------:R-:W-:Y:S06]  /*0490*/  @P1 BRA `(.L_x_56) ;  /* 0xfffffffc00581947 */ /* 0x000fec000383ffff */
.L_x_55:
[----:B------:R-:W-:Y:S05]  /*04a0*/  @!P0 BRA `(.L_x_54) ;  /* 0x0000000400088947 */ /* 0x000fea0003800000 */
[----:B------:R-:W-:Y:S02]  /*04b0*/  ISETP.GE.U32.AND P1, PT, R24, 0x4, PT ;  /* 0x000000041800780c */ /* 0x000fe40003f26070 */
[----:B------:R-:W-:-:S04]  /*04c0*/  LOP3.LUT R2, R3, 0x3, RZ, 0xc0, !PT ;  /* 0x0000000303027812 */ /* 0x000fc800078ec0ff */
[----:B------:R-:W-:-:S07]  /*04d0*/  ISETP.NE.AND P0, PT, R2, RZ, PT ;  /* 0x000000ff0200720c */ /* 0x000fce0003f05270 */
[----:B------:R-:W-:Y:S06]  /*04e0*/  @!P1 BRA `(.L_x_57) ;  /* 0x0000000000709947 */ /* 0x000fec0003800000 */
[----:B------:R-:W1:Y:S01]  /*04f0*/  LDC R13, c[0x0][0x3a0] ;  /* 0x0000e800ff0d7b82 */ /* 0x000e620000000800 */
[----:B------:R-:W2:Y:S01]  /*0500*/  LDCU.64 UR6, c[0x0][0x380] ;  /* 0x00007000ff0677ac */ /* 0x000ea20008000a00 */
[CC--:B------:R-:W-:Y:S02]  /*0510*/  IADD3 R5, PT, PT, R17.reuse, R20.reuse, RZ ;  /* 0x0000001411057210 */ /* 0x0c0fe40007ffe0ff */
[----:B------:R-:W-:-:S04]  /*0520*/  IADD3 R10, P1, PT, R17, R20, RZ ;  /* 0x00000014110a7210 */ /* 0x000fc80007f3e0ff */
[----:B------:R-:W3:Y:S08]  /*0530*/  LDC.64 R6, c[0x0][0x388] ;  /* 0x0000e200ff067b82 */ /* 0x000ef00000000a00 */
[----:B------:R-:W4:Y:S01]  /*0540*/  LDC.64 R14, c[0x0][0x380] ;  /* 0x0000e000ff0e7b82 */ /* 0x000f220000000a00 */
[----:B-1----:R-:W-:-:S04]  /*0550*/  IMAD R9, R20, R13, R16 ;  /* 0x0000000d14097224 */ /* 0x002fc800078e0210 */
[----:B---3--:R-:W-:-:S04]  /*0560*/  IMAD.WIDE R6, R9, 0x4, R6 ;  /* 0x0000000409067825 */ /* 0x008fc800078e0206 */
[----:B------:R-:W-:Y:S02]  /*0570*/  IMAD.WIDE R8, R13, 0x4, R6 ;  /* 0x000000040d087825 */ /* 0x000fe400078e0206 */
[----:B0-----:R-:W3:Y:S02]  /*0580*/  LDG.E R6, desc[UR4][R6.64] ;  /* 0x0000000406067981 */ /* 0x001ee4000c1e1900 */
[----:B----4-:R-:W-:Y:S01]  /*0590*/  IMAD.WIDE.U32 R14, R5, 0x4, R14 ;  /* 0x00000004050e7825 */ /* 0x010fe200078e000e */
[----:B------:R-:W-:Y:S02]  /*05a0*/  IADD3.X R5, PT, PT, RZ, RZ, RZ, P1, !PT ;  /* 0x000000ffff057210 */ /* 0x000fe40000ffe4ff */
[----:B--2---:R-:W-:-:S03]  /*05b0*/  LEA R4, P1, R10, UR6, 0x2 ;  /* 0x000000060a047c11 */ /* 0x004fc6000f8210ff */
[----:B------:R-:W3:Y:S01]  /*05c0*/  LDG.E R14, desc[UR4][R14.64] ;  /* 0x000000040e0e7981 */ /* 0x000ee2000c1e1900 */
[----:B------:R-:W-:Y:S01]  /*05d0*/  LEA.HI.X R5, R10, UR7, R5, 0x2, P1 ;  /* 0x000000070a057c11 */ /* 0x000fe200088f1405 */
[C---:B------:R-:W-:Y:S02]  /*05e0*/  IMAD.WIDE R10, R13.reuse, 0x4, R8 ;  /* 0x000000040d0a7825 */ /* 0x040fe400078e0208 */
[----:B------:R-:W2:Y:S04]  /*05f0*/  LDG.E R8, desc[UR4][R8.64] ;  /* 0x0000000408087981 */ /* 0x000ea8000c1e1900 */
[----:B------:R-:W2:Y:S01]  /*0600*/  LDG.E R18, desc[UR4][R4.64+0x4] ;  /* 0x0000040404127981 */ /* 0x000ea2000c1e1900 */
[----:B------:R-:W-:-:S03]  /*0610*/  IMAD.WIDE R12, R13, 0x4, R10 ;  /* 0x000000040d0c7825 */ /* 0x000fc600078e020a */
[----:B------:R-:W4:Y:S04]  /*0620*/  LDG.E R21, desc[UR4][R10.64] ;  /* 0x000000040a157981 */ /* 0x000f28000c1e1900 */
[----:B------:R-:W4:Y:S04]  /*0630*/  LDG.E R19, desc[UR4][R4.64+0x8] ;  /* 0x0000080404137981 */ /* 0x000f28000c1e1900 */
[----:B------:R-:W5:Y:S04]  /*0640*/  LDG.E R23, desc[UR4][R4.64+0xc] ;  /* 0x00000c0404177981 */ /* 0x000f68000c1e1900 */
[----:B------:R-:W5:Y:S01]  /*0650*/  LDG.E R12, desc[UR4][R12.64] ;  /* 0x000000040c0c7981 */ /* 0x000f62000c1e1900 */
[----:B------:R-:W-:Y:S01]  /*0660*/  IADD3 R20, PT, PT, R20, 0x4, RZ ;  /* 0x0000000414147810 */ /* 0x000fe20007ffe0ff */
[----:B---3--:R-:W-:-:S04]  /*0670*/  FFMA R29, R14, R6, R29 ;  /* 0x000000060e1d7223 */ /* 0x008fc8000000001d */
[----:B--2---:R-:W-:-:S04]  /*0680*/  FFMA R18, R18, R8, R29 ;  /* 0x0000000812127223 */ /* 0x004fc8000000001d */
[----:B----4-:R-:W-:-:S04]  /*0690*/  FFMA R18, R19, R21, R18 ;  /* 0x0000001513127223 */ /* 0x010fc80000000012 */
[----:B-----5:R-:W-:-:S07]  /*06a0*/  FFMA R29, R23, R12, R18 ;  /* 0x0000000c171d7223 */ /* 0x020fce0000000012 */
.L_x_57:
[----:B------:R-:W-:Y:S05]  /*06b0*/  @!P0 BRA `(.L_x_54) ;  /* 0x0000000000848947 */ /* 0x000fea0003800000 */
[----:B------:R-:W-:Y:S01]  /*06c0*/  ISETP.NE.AND P1, PT, R2, 0x1, PT ;  /* 0x000000010200780c */ /* 0x000fe20003f25270 */
[----:B------:R-:W1:Y:S01]  /*06d0*/  LDC.64 R8, c[0x0][0x388] ;  /* 0x0000e200ff087b82 */ /* 0x000e620000000a00 */
[----:B------:R-:W-:-:S04]  /*06e0*/  LOP3.LUT R3, R3, 0x1, RZ, 0xc0, !PT ;  /* 0x0000000103037812 */ /* 0x000fc800078ec0ff */
[----:B------:R-:W-:-:S03]  /*06f0*/  ISETP.NE.U32.AND P0, PT, R3, 0x1, PT ;  /* 0x000000010300780c */ /* 0x000fc60003f05070 */
[----:B------:R-:W2:Y:S04]  /*0700*/  LDC.64 R10, c[0x0][0x380] ;  /* 0x0000e000ff0a7b82 */ /* 0x000ea80000000a00 */
[CC--:B------:R-:W-:Y:S02]  /*0710*/  @P1 IADD3 R12, P2, PT, R17.reuse, R20.reuse, RZ ;  /* 0x00000014110c1210 */ /* 0x0c0fe40007f5e0ff */
[----:B------:R-:W-:Y:S02]  /*0720*/  @P1 IADD3 R19, PT, PT, R17, R20, RZ ;  /* 0x0000001411131210 */ /* 0x000fe40007ffe0ff */
[----:B------:R-:W3:Y:S01]  /*0730*/  @P1 LDC R15, c[0x0][0x3a0] ;  /* 0x0000e800ff0f1b82 */ /* 0x000ee20000000800 */
[----:B------:R-:W-:-:S07]  /*0740*/  @P1 IADD3.X R14, PT, PT, RZ, RZ, RZ, P2, !PT ;  /* 0x000000ffff0e1210 */ /* 0x000fce00017fe4ff */
[----:B------:R-:W4:Y:S08]  /*0750*/  @P1 LDC.64 R6, c[0x0][0x380] ;  /* 0x0000e000ff061b82 */ /* 0x000f300000000a00 */
[----:B------:R-:W5:Y:S01]  /*0760*/  @!P0 LDC R13, c[0x0][0x3a0] ;  /* 0x0000e800ff0d8b82 */ /* 0x000f620000000800 */
[----:B--2---:R-:W-:-:S06]  /*0770*/  @P1 IMAD.WIDE.U32 R10, R19, 0x4, R10 ;  /* 0x00000004130a1825 */ /* 0x004fcc00078e000a */
[----:B0-----:R-:W2:Y:S01]  /*0780*/  @P1 LDG.E R10, desc[UR4][R10.64] ;  /* 0x000000040a0a1981 */ /* 0x001ea2000c1e1900 */
[----:B------:R-:W0:Y:S01]  /*0790*/  LDC.64 R2, c[0x0][0x380] ;  /* 0x0000e000ff027b82 */ /* 0x000e220000000a00 */
[C---:B---3--:R-:W-:Y:S01]  /*07a0*/  @P1 IMAD R21, R20.reuse, R15, R16 ;  /* 0x0000000f14151224 */ /* 0x048fe200078e0210 */
[----:B------:R-:W-:-:S03]  /*07b0*/  @P1 IADD3 R20, PT, PT, R20, 0x2, RZ ;  /* 0x0000000214141810 */ /* 0x000fc60007ffe0ff */
[----:B-1----:R-:W-:-:S03]  /*07c0*/  @P1 IMAD.WIDE R8, R21, 0x4, R8 ;  /* 0x0000000415081825 */ /* 0x002fc600078e0208 */
[----:B------:R-:W1:Y:S01]  /*07d0*/  LDC.64 R4, c[0x0][0x388] ;  /* 0x0000e200ff047b82 */ /* 0x000e620000000a00 */
[C---:B----4-:R-:W-:Y:S02]  /*07e0*/  @P1 LEA R6, P2, R12.reuse, R6, 0x2 ;  /* 0x000000060c061211 */ /* 0x050fe400078410ff */
[----:B------:R-:W-:Y:S02]  /*07f0*/  @!P0 IADD3 R17, PT, PT, R17, R20, RZ ;  /* 0x0000001411118210 */ /* 0x000fe40007ffe0ff */
[----:B------:R-:W-:Y:S01]  /*0800*/  @P1 LEA.HI.X R7, R12, R7, R14, 0x2, P2 ;  /* 0x000000070c071211 */ /* 0x000fe200010f140e */
[----:B------:R-:W-:Y:S01]  /*0810*/  @P1 IMAD.WIDE R14, R15, 0x4, R8 ;  /* 0x000000040f0e1825 */ /* 0x000fe200078e0208 */
[----:B------:R-:W2:Y:S03]  /*0820*/  @P1 LDG.E R12, desc[UR4][R8.64] ;  /* 0x00000004080c1981 */ /* 0x000ea6000c1e1900 */
[----:B-----5:R-:W-:Y:S01]  /*0830*/  @!P0 IMAD R13, R20, R13, R16 ;  /* 0x0000000d140d8224 */ /* 0x020fe200078e0210 */
[----:B------:R-:W3:Y:S04]  /*0840*/  @P1 LDG.E R7, desc[UR4][R6.64+0x4] ;  /* 0x0000040406071981 */ /* 0x000ee8000c1e1900 */
[----:B------:R-:W3:Y:S01]  /*0850*/  @P1 LDG.E R14, desc[UR4][R14.64] ;  /* 0x000000040e0e1981 */ /* 0x000ee2000c1e1900 */
[----:B0-----:R-:W-:-:S06]  /*0860*/  @!P0 IMAD.WIDE.U32 R2, R17, 0x4, R2 ;  /* 0x0000000411028825 */ /* 0x001fcc00078e0002 */
[----:B------:R-:W4:Y:S01]  /*0870*/  @!P0 LDG.E R2, desc[UR4][R2.64] ;  /* 0x0000000402028981 */ /* 0x000f22000c1e1900 */
[----:B-1----:R-:W-:-:S06]  /*0880*/  @!P0 IMAD.WIDE R4, R13, 0x4, R4 ;  /* 0x000000040d048825 */ /* 0x002fcc00078e0204 */
[----:B------:R-:W4:Y:S01]  /*0890*/  @!P0 LDG.E R4, desc[UR4][R4.64] ;  /* 0x0000000404048981 */ /* 0x000f22000c1e1900 */
[----:B--2---:R-:W-:-:S04]  /*08a0*/  @P1 FFMA R10, R10, R12, R29 ;  /* 0x0000000c0a0a1223 */ /* 0x004fc8000000001d */
[----:B---3--:R-:W-:-:S04]  /*08b0*/  @P1 FFMA R29, R7, R14, R10 ;  /* 0x0000000e071d1223 */ /* 0x008fc8000000000a */
[----:B----4-:R-:W-:-:S07]  /*08c0*/  @!P0 FFMA R29, R2, R4, R29 ;  /* 0x00000004021d8223 */ /* 0x010fce000000001d */
.L_x_54:
[----:B------:R-:W1:Y:S01]  /*08d0*/  LDC.64 R2, c[0x0][0x390] ;  /* 0x0000e400ff027b82 */ /* 0x000e620000000a00 */
[----:B------:R-:W2:Y:S02]  /*08e0*/  LDCU UR6, c[0x0][0x3a0] ;  /* 0x00007400ff0677ac */ /* 0x000ea40008000800 */
[----:B--2---:R-:W-:-:S04]  /*08f0*/  IMAD R5, R0, UR6, R16 ;  /* 0x0000000600057c24 */ /* 0x004fc8000f8e0210 */
[----:B-1----:R-:W-:-:S05]  /*0900*/  IMAD.WIDE R2, R5, 0x4, R2 ;  /* 0x0000000405027825 */ /* 0x002fca00078e0202 */
[----:B0-----:R-:W-:Y:S01]  /*0910*/  STG.E desc[UR4][R2.64], R29 ;  /* 0x0000001d02007986 */ /* 0x001fe2000c101904 */
[----:B------:R-:W-:Y:S05]  /*0920*/  EXIT ;  /* 0x000000000000794d */ /* 0x000fea0003800000 */
.L_x_58:
        /* <DEDUP_REMOVED lines=13> */
.L_x_64:


//--------------------- .text._Z17divide_sqrt_naivePKfPfiif --------------------------
	.section	.text._Z17divide_sqrt_naivePKfPfiif,"ax",@progbits
	.align	128
        .global         _Z17divide_sqrt_naivePKfPfiif
        .type           _Z17divide_sqrt_naivePKfPfiif,@function
        .size           _Z17divide_sqrt_naivePKfPfiif,(.L_x_65 - _Z17divide_sqrt_naivePKfPfiif)
        .other          _Z17divide_sqrt_naivePKfPfiif,@"STO_CUDA_ENTRY STV_DEFAULT"
_Z17divide_sqrt_naivePKfPfiif:
.text._Z17divide_sqrt_naivePKfPfiif:
[----:B------:R-:W-:Y:S01]  /*0000*/  LDC R1, c[0x0][0x37c] ;  /* 0x0000df00ff017b82 */ /* 0x000fe20000000800 */
[----:B------:R-:W0:Y:S07]  /*0010*/  S2R R0, SR_TID.X ;  /* 0x0000000000007919 */ /* 0x000e2e0000002100 */
[----:B------:R-:W0:Y:S01]  /*0020*/  S2UR UR6, SR_CTAID.X ;  /* 0x00000000000679c3 */ /* 0x000e220000002500 */
[----:B------:R-:W1:Y:S07]  /*0030*/  LDCU.64 UR4, c[0x0][0x390] ;  /* 0x00007200ff0477ac */ /* 0x000e6e0008000a00 */
[----:B------:R-:W0:Y:S01]  /*0040*/  LDC R11, c[0x0][0x360] ;  /* 0x0000d800ff0b7b82 */ /* 0x000e220000000800 */
[----:B-1----:R-:W-:Y:S01]  /*0050*/  UIMAD UR4, UR5, UR4, URZ ;  /* 0x00000004050472a4 */ /* 0x002fe2000f8e02ff */
[----:B0-----:R-:W-:-:S05]  /*0060*/  IMAD R0, R11, UR6, R0 ;  /* 0x000000060b007c24 */ /* 0x001fca000f8e0200 */
[----:B------:R-:W-:-:S13]  /*0070*/  ISETP.GE.AND P0, PT, R0, UR4, PT ;  /* 0x0000000400007c0c */ /* 0x000fda000bf06270 */
[----:B------:R-:W-:Y:S05]  /*0080*/  @P0 EXIT ;  /* 0x000000000000094d */ /* 0x000fea0003800000 */
[----:B------:R-:W0:Y:S01]  /*0090*/  LDC.64 R6, c[0x0][0x380] ;  /* 0x0000e000ff067b82 */ /* 0x000e220000000a00 */
[----:B------:R-:W1:Y:S01]  /*00a0*/  LDCU UR5, c[0x0][0x370] ;  /* 0x00006e00ff0577ac */ /* 0x000e620008000800 */
[----:B------:R-:W2:Y:S06]  /*00b0*/  LDCU.64 UR6, c[0x0][0x358] ;  /* 0x00006b00ff0677ac */ /* 0x000eac0008000a00 */
[----:B------:R-:W3:Y:S01]  /*00c0*/  LDC.64 R8, c[0x0][0x388] ;  /* 0x0000e200ff087b82 */ /* 0x000ee20000000a00 */
[----:B------:R-:W4:Y:S01]  /*00d0*/  LDCU UR8, c[0x0][0x398] ;  /* 0x00007300ff0877ac */ /* 0x000f220008000800 */
[----:B-1----:R-:W-:-:S07]  /*00e0*/  IMAD R11, R11, UR5, RZ ;  /* 0x000000050b0b7c24 */ /* 0x002fce000f8e02ff */
.L_x_59:
[----:B0-----:R-:W-:-:S06]  /*00f0*/  IMAD.WIDE R2, R0, 0x4, R6 ;  /* 0x0000000400027825 */ /* 0x001fcc00078e0206 */
[----:B--2---:R-:W4:Y:S01]  /*0100*/  LDG.E R2, desc[UR6][R2.64] ;  /* 0x0000000602027981 */ /* 0x004f22000c1e1900 */
[----:B-1-3--:R-:W-:Y:S01]  /*0110*/  IMAD.WIDE R4, R0, 0x4, R8 ;  /* 0x0000000400047825 */ /* 0x00afe200078e0208 */
[----:B------:R-:W-:-:S04]  /*0120*/  IADD3 R0, PT, PT, R11, R0, RZ ;  /* 0x000000000b007210 */ /* 0x000fc80007ffe0ff */
[----:B------:R-:W-:Y:S01]  /*0130*/  ISETP.GE.AND P0, PT, R0, UR4, PT ;  /* 0x0000000400007c0c */ /* 0x000fe2000bf06270 */
[----:B----4-:R-:W-:-:S05]  /*0140*/  FMUL R13, R2, UR8 ;  /* 0x00000008020d7c20 */ /* 0x010fca0008400000 */
[----:B------:R1:W-:Y:S07]  /*0150*/  STG.E desc[UR6][R4.64], R13 ;  /* 0x0000000d04007986 */ /* 0x0003ee000c101906 */
[----:B------:R-:W-:Y:S05]  /*0160*/  @!P0 BRA `(.L_x_59) ;  /* 0xfffffffc00e08947 */ /* 0x000fea000383ffff */
[----:B------:R-:W-:Y:S05]  /*0170*/  EXIT ;  /* 0x000000000000794d */ /* 0x000fea0003800000 */
.L_x_60:
        /* <DEDUP_REMOVED lines=16> */
.L_x_65:


//--------------------- .text._Z22matrix_transpose_naivePKfPfii --------------------------
	.section	.text._Z22matrix_transpose_naivePKfPfii,"ax",@progbits
	.align	128
        .global         _Z22matrix_transpose_naivePKfPfii
        .type           _Z22matrix_transpose_naivePKfPfii,@function
        .size           _Z22matrix_transpose_naivePKfPfii,(.L_x_66 - _Z22matrix_transpose_naivePKfPfii)
        .other          _Z22matrix_transpose_naivePKfPfii,@"STO_CUDA_ENTRY STV_DEFAULT"
_Z22matrix_transpose_naivePKfPfii:
.text._Z22matrix_transpose_naivePKfPfii:
[----:B------:R-:W-:Y:S01]  /*0000*/  LDC R1, c[0x0][0x37c] ;  /* 0x0000df00ff017b82 */ /* 0x000fe20000000800 */
[----:B------:R-:W0:Y:S07]  /*0010*/  S2R R2, SR_TID.X ;  /* 0x0000000000027919 */ /* 0x000e2e0000002100 */
[----:B------:R-:W1:Y:S01]  /*0020*/  LDC R0, c[0x0][0x364] ;  /* 0x0000d900ff007b82 */ /* 0x000e620000000800 */
[----:B------:R-:W2:Y:S01]  /*0030*/  LDCU.64 UR6, c[0x0][0x390] ;  /* 0x00007200ff0677ac */ /* 0x000ea20008000a00 */
[----:B------:R-:W1:Y:S06]  /*0040*/  S2R R3, SR_TID.Y ;  /* 0x0000000000037919 */ /* 0x000e6c0000002200 */
[----:B------:R-:W0:Y:S08]  /*0050*/  S2UR UR5, SR_CTAID.X ;  /* 0x00000000000579c3 */ /* 0x000e300000002500 */
[----:B------:R-:W0:Y:S08]  /*0060*/  LDC R7, c[0x0][0x360] ;  /* 0x0000d800ff077b82 */ /* 0x000e300000000800 */
[----:B------:R-:W1:Y:S01]  /*0070*/  S2UR UR4, SR_CTAID.Y ;  /* 0x00000000000479c3 */ /* 0x000e620000002600 */
[----:B0-----:R-:W-:-:S05]  /*0080*/  IMAD R7, R7, UR5, R2 ;  /* 0x0000000507077c24 */ /* 0x001fca000f8e0202 */
[----:B--2---:R-:W-:Y:S01]  /*0090*/  ISETP.GE.AND P0, PT, R7, UR7, PT ;  /* 0x0000000707007c0c */ /* 0x004fe2000bf06270 */
[----:B-1----:R-:W-:-:S05]  /*00a0*/  IMAD R0, R0, UR4, R3 ;  /* 0x0000000400007c24 */ /* 0x002fca000f8e0203 */
[----:B------:R-:W-:-:S13]  /*00b0*/  ISETP.GE.OR P0, PT, R0, UR6, P0 ;  /* 0x0000000600007c0c */ /* 0x000fda0008706670 */
[----:B------:R-:W-:Y:S05]  /*00c0*/  @P0 EXIT ;  /* 0x000000000000094d */ /* 0x000fea0003800000 */
[----:B------:R-:W0:Y:S01]  /*00d0*/  LDC.64 R2, c[0x0][0x380] ;  /* 0x0000e000ff027b82 */ /* 0x000e220000000a00 */
[----:B------:R-:W1:Y:S01]  /*00e0*/  LDCU.64 UR4, c[0x0][0x358] ;  /* 0x00006b00ff0477ac */ /* 0x000e620008000a00 */
[----:B------:R-:W-:-:S04]  /*00f0*/  IMAD R5, R0, UR7, R7 ;  /* 0x0000000700057c24 */ /* 0x000fc8000f8e0207 */
[----:B0-----:R-:W-:Y:S02]  /*0100*/  IMAD.WIDE R2, R5, 0x4, R2 ;  /* 0x0000000405027825 */ /* 0x001fe400078e0202 */
[----:B------:R-:W0:Y:S04]  /*0110*/  LDC.64 R4, c[0x0][0x388] ;  /* 0x0000e200ff047b82 */ /* 0x000e280000000a00 */
[----:B-1----:R-:W2:Y:S01]  /*0120*/  LDG.E R3, desc[UR4][R2.64] ;  /* 0x0000000402037981 */ /* 0x002ea2000c1e1900 */
[----:B------:R-:W-:-:S04]  /*0130*/  IMAD R7, R7, UR6, R0 ;  /* 0x0000000607077c24 */ /* 0x000fc8000f8e0200 */
[----:B0-----:R-:W-:-:S05]  /*0140*/  IMAD.WIDE R4, R7, 0x4, R4 ;  /* 0x0000000407047825 */ /* 0x001fca00078e0204 */
[----:B--2---:R-:W-:Y:S01]  /*0150*/  STG.E desc[UR4][R4.64], R3 ;  /* 0x0000000304007986 */ /* 0x004fe2000c101904 */
[----:B------:R-:W-:Y:S05]  /*0160*/  EXIT ;  /* 0x000000000000794d */ /* 0x000fea0003800000 */
.L_x_61:
        /* <DEDUP_REMOVED lines=9> */
.L_x_66:


//--------------------- .nv.shared.reserved.0     --------------------------
	.section	.nv.shared.reserved.0,"aw",@nobits
	.weak		__nv_reservedSMEM_offset_0_alias
	.size		__nv_reservedSMEM_offset_0_alias, 0, 64
	.other		__nv_reservedSMEM_offset_0_alias,@"STO_CUDA_RESERVED_SHARED STV_DEFAULT"
__nv_reservedSMEM_offset_0_alias:
	.zero		0
	.zero		64


//--------------------- .nv.constant0._Z13softmax_naivePfii --------------------------
	.section	.nv.constant0._Z13softmax_naivePfii,"a",@progbits
	.sectionflags	@""
	.align	4
.nv.constant0._Z13softmax_naivePfii:
	.zero		912


//--------------------- .nv.constant0._Z27matrix_multiplication_naivePKfS0_Pfiii --------------------------
	.section	.nv.constant0._Z27matrix_multiplication_naivePKfS0_Pfiii,"a",@progbits
	.sectionflags	@""
	.align	4
.nv.constant0._Z27matrix_multiplication_naivePKfS0_Pfiii:
	.zero		932


//--------------------- .nv.constant0._Z17divide_sqrt_naivePKfPfiif --------------------------
	.section	.nv.constant0._Z17divide_sqrt_naivePKfPfiif,"a",@progbits
	.sectionflags	@""
	.align	4
.nv.constant0._Z17divide_sqrt_naivePKfPfiif:
	.zero		924


//--------------------- .nv.constant0._Z22matrix_transpose_naivePKfPfii --------------------------
	.section	.nv.constant0._Z22matrix_transpose_naivePKfPfii,"a",@progbits
	.sectionflags	@""
	.align	4
.nv.constant0._Z22matrix_transpose_naivePKfPfii:
	.zero		920


//--------------------- SYMBOLS --------------------------

	.type		.nv.reservedSmem.offset0,@object
	.size		.nv.reservedSmem.offset0,0x4
